	.target	sm_100a

	.elftype	@"ET_EXEC"


//--------------------- .note.nv.tkinfo           --------------------------
	.section	.note.nv.tkinfo,"",@"SHT_NOTE"
	.sectionflags	@"SHF_NOTE_NV_TKINFO"
	.tkinfo
        /*0018*/ 	.word	0x00000002
        /*0030*/ 	.string	""
        /*0030*/ 	.string	"ptxas"
        /*0030*/ 	.string	"Cuda compilation tools, release 13.0, V13.0.88"
        /*0030*/ 	.string	"Build cuda_13.0.r13.0/compiler.36424714_0"
        /*0030*/ 	.string	"-arch sm_100a -m 64 "



//--------------------- .note.nv.cuinfo           --------------------------
	.section	.note.nv.cuinfo,"",@"SHT_NOTE"
	.sectionflags	@"SHF_NOTE_NV_CUINFO"
        /*0018*/ 	.short	0x0002
        /*001a*/ 	.short	0x0064
        /*001c*/ 	.short	0x0082
	.zero		2


//--------------------- .nv.info                  --------------------------
	.section	.nv.info,"",@"SHT_CUDA_INFO"
	.align	4


	//----- nvinfo : EIATTR_REGCOUNT
	.align		4
        /*0000*/ 	.byte	0x04, 0x2f
        /*0002*/ 	.short	(.L_19 - .L_18)
	.align		4
.L_18:
        /*0004*/ 	.word	index@(_ZN7cutlass13device_kernelINS_4gemm6kernel13GemmUniversalIN4cute5tupleIJiiiiEEENS1_10collective13CollectiveMmaINS1_35MainloopSm100TmaUmmaWarpSpecializedILi27ELi2ELi4ENS5_IJNS4_1CILi2EEESB_NSA_ILi1EEEEEEEENS5_IJNSA_ILi64EEESF_SF_EEEaNS5_IJlSC_lEEEaSH_NS4_8TiledMMAINS4_8MMA_AtomIJNS4_15SM100_MMA_S8_SSIaaiLi64ELi64ELNS4_4UMMA5MajorE0ELSM_0ELNSL_8SaturateE0EEEEEENS4_6LayoutINS5_IJSC_SC_SC_EEENS5_IJNSA_ILi0EEESS_SS_EEEEENS5_IJNS4_10UnderscoreESV_SV_EEEEENS4_23SM90_TMA_LOAD_MULTICASTENS4_14ComposedLayoutINS4_7SwizzleILi2ELi4ELi3EEENS4_18smem_ptr_flag_bitsILi8EEENSQ_INS5_IJNSA_ILi8EEESF_EEENS5_IJSF_SC_EEEEEEEvNS4_8identityESY_S18_vS19_EENS_8epilogue10collective18CollectiveEpilogueINS1B_23Sm100TmaWarpSpecializedILi1ELi1ELi32ELb0ELb0EEEJSG_NS5_IJNSQ_ISF_SC_EES1G_EEEaSH_aSH_NS1B_6fusion15FusionCallbacksIS1F_NS1I_17LinearCombinationIaiaiLNS_15FloatRoundStyleE2EEESG_S1H_JEEENS4_5SM1004TMEM4LOAD26SM100_TMEM_LOAD_16dp32b32xENS4_13SM90_TMA_LOADES18_NS4_39AutoVectorizingCopyWithAssumedAlignmentILi128EEENS4_14SM90_TMA_STOREES18_S1U_S1U_EEEvvEEEEvNT_6ParamsE)
        /*0008*/ 	.word	0x00000059


	//----- nvinfo : EIATTR_FRAME_SIZE
	.align		4
.L_19:
        /*000c*/ 	.byte	0x04, 0x11
        /*000e*/ 	.short	(.L_21 - .L_20)
	.align		4
.L_20:
        /*0010*/ 	.word	index@($__internal_2_$__cuda_sm10x_tcgen05_guardrail_trap_unallocated_columns_being_dealloced)
        /*0014*/ 	.word	0x00000000


	//----- nvinfo : EIATTR_FRAME_SIZE
	.align		4
.L_21:
        /*0018*/ 	.byte	0x04, 0x11
        /*001a*/ 	.short	(.L_23 - .L_22)
	.align		4
.L_22:
        /*001c*/ 	.word	index@($__internal_1_$__cuda_sm10x_tcgen05_guardrail_trap_phase_invalid_during_alloc)
        /*0020*/ 	.word	0x00000000


	//----- nvinfo : EIATTR_FRAME_SIZE
	.align		4
.L_23:
        /*0024*/ 	.byte	0x04, 0x11
        /*0026*/ 	.short	(.L_25 - .L_24)
	.align		4
.L_24:
        /*0028*/ 	.word	index@($__internal_0_$__cuda_sm10x_tcgen05_guardrail_trap_col_being_dealloced_not_returned_by_alloc)
        /*002c*/ 	.word	0x00000000


	//----- nvinfo : EIATTR_FRAME_SIZE
	.align		4
.L_25:
        /*0030*/ 	.byte	0x04, 0x11
        /*0032*/ 	.short	(.L_27 - .L_26)
	.align		4
.L_26:
        /*0034*/ 	.word	index@(_ZN7cutlass13device_kernelINS_4gemm6kernel13GemmUniversalIN4cute5tupleIJiiiiEEENS1_10collective13CollectiveMmaINS1_35MainloopSm100TmaUmmaWarpSpecializedILi27ELi2ELi4ENS5_IJNS4_1CILi2EEESB_NSA_ILi1EEEEEEEENS5_IJNSA_ILi64EEESF_SF_EEEaNS5_IJlSC_lEEEaSH_NS4_8TiledMMAINS4_8MMA_AtomIJNS4_15SM100_MMA_S8_SSIaaiLi64ELi64ELNS4_4UMMA5MajorE0ELSM_0ELNSL_8SaturateE0EEEEEENS4_6LayoutINS5_IJSC_SC_SC_EEENS5_IJNSA_ILi0EEESS_SS_EEEEENS5_IJNS4_10UnderscoreESV_SV_EEEEENS4_23SM90_TMA_LOAD_MULTICASTENS4_14ComposedLayoutINS4_7SwizzleILi2ELi4ELi3EEENS4_18smem_ptr_flag_bitsILi8EEENSQ_INS5_IJNSA_ILi8EEESF_EEENS5_IJSF_SC_EEEEEEEvNS4_8identityESY_S18_vS19_EENS_8epilogue10collective18CollectiveEpilogueINS1B_23Sm100TmaWarpSpecializedILi1ELi1ELi32ELb0ELb0EEEJSG_NS5_IJNSQ_ISF_SC_EES1G_EEEaSH_aSH_NS1B_6fusion15FusionCallbacksIS1F_NS1I_17LinearCombinationIaiaiLNS_15FloatRoundStyleE2EEESG_S1H_JEEENS4_5SM1004TMEM4LOAD26SM100_TMEM_LOAD_16dp32b32xENS4_13SM90_TMA_LOADES18_NS4_39AutoVectorizingCopyWithAssumedAlignmentILi128EEENS4_14SM90_TMA_STOREES18_S1U_S1U_EEEvvEEEEvNT_6ParamsE)
        /*0038*/ 	.word	0x00000000


	//----- nvinfo : EIATTR_MIN_STACK_SIZE
	.align		4
.L_27:
        /*003c*/ 	.byte	0x04, 0x12
        /*003e*/ 	.short	(.L_29 - .L_28)
	.align		4
.L_28:
        /*0040*/ 	.word	index@(_ZN7cutlass13device_kernelINS_4gemm6kernel13GemmUniversalIN4cute5tupleIJiiiiEEENS1_10collective13CollectiveMmaINS1_35MainloopSm100TmaUmmaWarpSpecializedILi27ELi2ELi4ENS5_IJNS4_1CILi2EEESB_NSA_ILi1EEEEEEEENS5_IJNSA_ILi64EEESF_SF_EEEaNS5_IJlSC_lEEEaSH_NS4_8TiledMMAINS4_8MMA_AtomIJNS4_15SM100_MMA_S8_SSIaaiLi64ELi64ELNS4_4UMMA5MajorE0ELSM_0ELNSL_8SaturateE0EEEEEENS4_6LayoutINS5_IJSC_SC_SC_EEENS5_IJNSA_ILi0EEESS_SS_EEEEENS5_IJNS4_10UnderscoreESV_SV_EEEEENS4_23SM90_TMA_LOAD_MULTICASTENS4_14ComposedLayoutINS4_7SwizzleILi2ELi4ELi3EEENS4_18smem_ptr_flag_bitsILi8EEENSQ_INS5_IJNSA_ILi8EEESF_EEENS5_IJSF_SC_EEEEEEEvNS4_8identityESY_S18_vS19_EENS_8epilogue10collective18CollectiveEpilogueINS1B_23Sm100TmaWarpSpecializedILi1ELi1ELi32ELb0ELb0EEEJSG_NS5_IJNSQ_ISF_SC_EES1G_EEEaSH_aSH_NS1B_6fusion15FusionCallbacksIS1F_NS1I_17LinearCombinationIaiaiLNS_15FloatRoundStyleE2EEESG_S1H_JEEENS4_5SM1004TMEM4LOAD26SM100_TMEM_LOAD_16dp32b32xENS4_13SM90_TMA_LOADES18_NS4_39AutoVectorizingCopyWithAssumedAlignmentILi128EEENS4_14SM90_TMA_STOREES18_S1U_S1U_EEEvvEEEEvNT_6ParamsE)
        /*0044*/ 	.word	0x00000000
.L_29:


//--------------------- .nv.compat                --------------------------
	.section	.nv.compat,"",@"SHT_CUDA_COMPAT_INFO"
	.align	4
        /*0000*/ 	.byte	0x02, 0x09, 0x01, 0x00, 0x02, 0x02, 0x03, 0x00, 0x02, 0x05, 0x06, 0x00, 0x03, 0x07, 0x01, 0x01
        /*0010*/ 	.byte	0x02, 0x03, 0x01, 0x00, 0x02, 0x06, 0x01, 0x00, 0x04, 0x0b, 0x08, 0x00, 0x01, 0x00, 0x00, 0x00
        /*0020*/ 	.byte	0x00, 0x00, 0x00, 0x00


//--------------------- .nv.info._ZN7cutlass13device_kernelINS_4gemm6kernel13GemmUniversalIN4cute5tupleIJiiiiEEENS1_10collective13CollectiveMmaINS1_35MainloopSm100TmaUmmaWarpSpecializedILi27ELi2ELi4ENS5_IJNS4_1CILi2EEESB_NSA_ILi1EEEEEEEENS5_IJNSA_ILi64EEESF_SF_EEEaNS5_IJlSC_lEEEaSH_NS4_8TiledMMAINS4_8MMA_AtomIJNS4_15SM100_MMA_S8_SSIaaiLi64ELi64ELNS4_4UMMA5MajorE0ELSM_0ELNSL_8SaturateE0EEEEEENS4_6LayoutINS5_IJSC_SC_SC_EEENS5_IJNSA_ILi0EEESS_SS_EEEEENS5_IJNS4_10UnderscoreESV_SV_EEEEENS4_23SM90_TMA_LOAD_MULTICASTENS4_14ComposedLayoutINS4_7SwizzleILi2ELi4ELi3EEENS4_18smem_ptr_flag_bitsILi8EEENSQ_INS5_IJNSA_ILi8EEESF_EEENS5_IJSF_SC_EEEEEEEvNS4_8identityESY_S18_vS19_EENS_8epilogue10collective18CollectiveEpilogueINS1B_23Sm100TmaWarpSpecializedILi1ELi1ELi32ELb0ELb0EEEJSG_NS5_IJNSQ_ISF_SC_EES1G_EEEaSH_aSH_NS1B_6fusion15FusionCallbacksIS1F_NS1I_17LinearCombinationIaiaiLNS_15FloatRoundStyleE2EEESG_S1H_JEEENS4_5SM1004TMEM4LOAD26SM100_TMEM_LOAD_16dp32b32xENS4_13SM90_TMA_LOADES18_NS4_39AutoVectorizingCopyWithAssumedAlignmentILi128EEENS4_14SM90_TMA_STOREES18_S1U_S1U_EEEvvEEEEvNT_6ParamsE --------------------------
	.section	.nv.info._ZN7cutlass13device_kernelINS_4gemm6kernel13GemmUniversalIN4cute5tupleIJiiiiEEENS1_10collective13CollectiveMmaINS1_35MainloopSm100TmaUmmaWarpSpecializedILi27ELi2ELi4ENS5_IJNS4_1CILi2EEESB_NSA_ILi1EEEEEEEENS5_IJNSA_ILi64EEESF_SF_EEEaNS5_IJlSC_lEEEaSH_NS4_8TiledMMAINS4_8MMA_AtomIJNS4_15SM100_MMA_S8_SSIaaiLi64ELi64ELNS4_4UMMA5MajorE0ELSM_0ELNSL_8SaturateE0EEEEEENS4_6LayoutINS5_IJSC_SC_SC_EEENS5_IJNSA_ILi0EEESS_SS_EEEEENS5_IJNS4_10UnderscoreESV_SV_EEEEENS4_23SM90_TMA_LOAD_MULTICASTENS4_14ComposedLayoutINS4_7SwizzleILi2ELi4ELi3EEENS4_18smem_ptr_flag_bitsILi8EEENSQ_INS5_IJNSA_ILi8EEESF_EEENS5_IJSF_SC_EEEEEEEvNS4_8identityESY_S18_vS19_EENS_8epilogue10collective18CollectiveEpilogueINS1B_23Sm100TmaWarpSpecializedILi1ELi1ELi32ELb0ELb0EEEJSG_NS5_IJNSQ_ISF_SC_EES1G_EEEaSH_aSH_NS1B_6fusion15FusionCallbacksIS1F_NS1I_17LinearCombinationIaiaiLNS_15FloatRoundStyleE2EEESG_S1H_JEEENS4_5SM1004TMEM4LOAD26SM100_TMEM_LOAD_16dp32b32xENS4_13SM90_TMA_LOADES18_NS4_39AutoVectorizingCopyWithAssumedAlignmentILi128EEENS4_14SM90_TMA_STOREES18_S1U_S1U_EEEvvEEEEvNT_6ParamsE,"",@"SHT_CUDA_INFO"
	.sectionflags	@""
	.align	4


	//----- nvinfo : EIATTR_CUDA_API_VERSION
	.align		4
        /*0000*/ 	.byte	0x04, 0x37
        /*0002*/ 	.short	(.L_31 - .L_30)
.L_30:
        /*0004*/ 	.word	0x00000082


	//----- nvinfo : EIATTR_KPARAM_INFO
	.align		4
.L_31:
        /*0008*/ 	.byte	0x04, 0x17
        /*000a*/ 	.short	(.L_33 - .L_32)
.L_32:
        /*000c*/ 	.word	0x00000000
        /*0010*/ 	.short	0x0000
        /*0012*/ 	.short	0x0000
        /*0014*/ 	.byte	0x00, 0xf0, 0x01, 0x20


	//----- nvinfo : EIATTR_AT_ENTRY_FRAGMENTS
	.align		4
.L_33:
        /*0018*/ 	.byte	0x04, 0x4f
        /*001a*/ 	.short	(.L_35 - .L_34)


	//   ....[0]....
.L_34:
        /*001c*/ 	.word	0x00000006


	//----- nvinfo : EIATTR_RESERVED_SMEM_USED
	.align		4
.L_35:
        /*0020*/ 	.byte	0x01, 0x41
	.zero		2


	//----- nvinfo : EIATTR_SPARSE_MMA_MASK
	.align		4
        /*0024*/ 	.byte	0x03, 0x50
        /*0026*/ 	.short	0x0000


	//----- nvinfo : EIATTR_TCGEN05_1CTA_USED
	.align		4
        /*0028*/ 	.byte	0x01, 0x51
	.zero		2


	//----- nvinfo : EIATTR_MAXREG_COUNT
	.align		4
        /*002c*/ 	.byte	0x03, 0x1b
        /*002e*/ 	.short	0x00ff


	//----- nvinfo : EIATTR_NUM_BARRIERS
	.align		4
        /*0030*/ 	.byte	0x02, 0x4c
        /*0032*/ 	.byte	0x07
	.zero		1


	//----- nvinfo : EIATTR_EXTERNS
	.align		4
        /*0034*/ 	.byte	0x04, 0x0f
        /*0036*/ 	.short	(.L_37 - .L_36)


	//   ....[0]....
	.align		4
.L_36:
        /*0038*/ 	.word	index@(__assertfail)


	//----- nvinfo : EIATTR_MERCURY_ISA_VERSION
	.align		4
.L_37:
        /*003c*/ 	.byte	0x03, 0x5f
        /*003e*/ 	.short	0x0101


	//----- nvinfo : EIATTR_INT_WARP_WIDE_INSTR_OFFSETS
	.align		4
        /*0040*/ 	.byte	0x04, 0x31
        /*0042*/ 	.short	(.L_39 - .L_38)


	//   ....[0]....
.L_38:
        /*0044*/ 	.word	0x00004ce0


	//   ....[1]....
        /*0048*/ 	.word	0x00004d10


	//   ....[2]....
        /*004c*/ 	.word	0x00004d30


	//   ....[3]....
        /*0050*/ 	.word	0x00005860


	//   ....[4]....
        /*0054*/ 	.word	0x00005910


	//----- nvinfo : EIATTR_COOP_GROUP_MASK_REGIDS
	.align		4
.L_39:
        /*0058*/ 	.byte	0x04, 0x29
        /*005a*/ 	.short	(.L_41 - .L_40)


	//   ....[0]....
.L_40:
        /*005c*/ 	.word	0xffffffff


	//   ....[1]....
        /*0060*/ 	.word	0xffffffff


	//   ....[2]....
        /*0064*/ 	.word	0xffffffff


	//   ....[3]....
        /*0068*/ 	.word	0xffffffff


	//   ....[4]....
        /*006c*/ 	.word	0xffffffff


	//   ....[5]....
        /*0070*/ 	.word	0xffffffff


	//   ....[6]....
        /*0074*/ 	.word	0xffffffff


	//   ....[7]....
        /*0078*/ 	.word	0xffffffff


	//   ....[8]....
        /*007c*/ 	.word	0xffffffff


	//   ....[9]....
        /*0080*/ 	.word	0xffffffff


	//   ....[10]....
        /*0084*/ 	.word	0xffffffff


	//   ....[11]....
        /*0088*/ 	.word	0xffffffff


	//   ....[12]....
        /*008c*/ 	.word	0xffffffff


	//   ....[13]....
        /*0090*/ 	.word	0xffffffff


	//----- nvinfo : EIATTR_COOP_GROUP_INSTR_OFFSETS
	.align		4
.L_41:
        /*0094*/ 	.byte	0x04, 0x28
        /*0096*/ 	.short	(.L_43 - .L_42)


	//   ....[0]....
.L_42:
        /*0098*/ 	.word	0x00000080


	//   ....[1]....
        /*009c*/ 	.word	0x000004e0


	//   ....[2]....
        /*00a0*/ 	.word	0x000009a0


	//   ....[3]....
        /*00a4*/ 	.word	0x00000ae0


	//   ....[4]....
        /*00a8*/ 	.word	0x00000be0


	//   ....[5]....
        /*00ac*/ 	.word	0x00000d50


	//   ....[6]....
        /*00b0*/ 	.word	0x00000ef0


	//   ....[7]....
        /*00b4*/ 	.word	0x000010a0


	//   ....[8]....
        /*00b8*/ 	.word	0x00002420


	//   ....[9]....
        /*00bc*/ 	.word	0x00003fb0


	//   ....[10]....
        /*00c0*/ 	.word	0x000041c0


	//   ....[11]....
        /*00c4*/ 	.word	0x000041f0


	//   ....[12]....
        /*00c8*/ 	.word	0x00004bc0


	//   ....[13]....
        /*00cc*/ 	.word	0x00004df0


	//----- nvinfo : EIATTR_VRC_CTA_INIT_COUNT
	.align		4
.L_43:
        /*00d0*/ 	.byte	0x02, 0x4a
        /*00d2*/ 	.byte	0x80
	.zero		1


	//----- nvinfo : EIATTR_SYSCALL_OFFSETS
	.align		4
        /*00d4*/ 	.byte	0x04, 0x46
        /*00d6*/ 	.short	(.L_45 - .L_44)


	//   ....[0]....
.L_44:
        /*00d8*/ 	.word	0x00006470


	//   ....[1]....
        /*00dc*/ 	.word	0x000065b0


	//   ....[2]....
        /*00e0*/ 	.word	0x00006d30


	//----- nvinfo : EIATTR_MBARRIER_INSTR_OFFSETS
	.align		4
.L_45:
        /*00e4*/ 	.byte	0x04, 0x39
        /*00e6*/ 	.short	(.L_47 - .L_46)


	//   ....[0]....
.L_46:
        /*00e8*/ 	.word	0x00000620
        /*00ec*/ 	.word	0x000000ff
        /*00f0*/ 	.word	0x00000000
        /*00f4*/ 	.short	0x0100
        /*00f6*/ 	.byte	0x04
	.zero		1


	//   ....[1]....
        /*00f8*/ 	.word	0x00000630
        /*00fc*/ 	.word	0x000000ff
        /*0100*/ 	.word	0x000000d8
        /*0104*/ 	.short	0x0100
        /*0106*/ 	.byte	0x04
	.zero		1


	//   ....[2]....
        /*0108*/ 	.word	0x00000640
        /*010c*/ 	.word	0x000000ff
        /*0110*/ 	.word	0x00000008
        /*0114*/ 	.short	0x0100
        /*0116*/ 	.byte	0x04
	.zero		1


	//   ....[3]....
        /*0118*/ 	.word	0x00000650
        /*011c*/ 	.word	0x000000ff
        /*0120*/ 	.word	0x000000e0
        /*0124*/ 	.short	0x0100
        /*0126*/ 	.byte	0x04
	.zero		1


	//   ....[4]....
        /*0128*/ 	.word	0x00000660
        /*012c*/ 	.word	0x000000ff
        /*0130*/ 	.word	0x00000010
        /*0134*/ 	.short	0x0100
        /*0136*/ 	.byte	0x04
	.zero		1


	//   ....[5]....
        /*0138*/ 	.word	0x00000670
        /*013c*/ 	.word	0x000000ff
        /*0140*/ 	.word	0x000000e8
        /*0144*/ 	.short	0x0100
        /*0146*/ 	.byte	0x04
	.zero		1


	//   ....[6]....
        /*0148*/ 	.word	0x00000680
        /*014c*/ 	.word	0x000000ff
        /*0150*/ 	.word	0x00000018
        /*0154*/ 	.short	0x0100
        /*0156*/ 	.byte	0x04
	.zero		1


	//   ....[7]....
        /*0158*/ 	.word	0x00000690
        /*015c*/ 	.word	0x000000ff
        /*0160*/ 	.word	0x000000f0
        /*0164*/ 	.short	0x0100
        /*0166*/ 	.byte	0x04
	.zero		1


	//   ....[8]....
        /*0168*/ 	.word	0x000006a0
        /*016c*/ 	.word	0x000000ff
        /*0170*/ 	.word	0x00000020
        /*0174*/ 	.short	0x0100
        /*0176*/ 	.byte	0x04
	.zero		1


	//   ....[9]....
        /*0178*/ 	.word	0x000006b0
        /*017c*/ 	.word	0x000000ff
        /*0180*/ 	.word	0x000000f8
        /*0184*/ 	.short	0x0100
        /*0186*/ 	.byte	0x04
	.zero		1


	//   ....[10]....
        /*0188*/ 	.word	0x000006c0
        /*018c*/ 	.word	0x000000ff
        /*0190*/ 	.word	0x00000028
        /*0194*/ 	.short	0x0100
        /*0196*/ 	.byte	0x04
	.zero		1


	//   ....[11]....
        /*0198*/ 	.word	0x000006d0
        /*019c*/ 	.word	0x000000ff
        /*01a0*/ 	.word	0x00000100
        /*01a4*/ 	.short	0x0100
        /*01a6*/ 	.byte	0x04
	.zero		1


	//   ....[12]....
        /*01a8*/ 	.word	0x000006e0
        /*01ac*/ 	.word	0x000000ff
        /*01b0*/ 	.word	0x00000030
        /*01b4*/ 	.short	0x0100
        /*01b6*/ 	.byte	0x04
	.zero		1


	//   ....[13]....
        /*01b8*/ 	.word	0x000006f0
        /*01bc*/ 	.word	0x000000ff
        /*01c0*/ 	.word	0x00000108
        /*01c4*/ 	.short	0x0100
        /*01c6*/ 	.byte	0x04
	.zero		1


	//   ....[14]....
        /*01c8*/ 	.word	0x00000700
        /*01cc*/ 	.word	0x000000ff
        /*01d0*/ 	.word	0x00000038
        /*01d4*/ 	.short	0x0100
        /*01d6*/ 	.byte	0x04
	.zero		1


	//   ....[15]....
        /*01d8*/ 	.word	0x00000710
        /*01dc*/ 	.word	0x000000ff
        /*01e0*/ 	.word	0x00000110
        /*01e4*/ 	.short	0x0100
        /*01e6*/ 	.byte	0x04
	.zero		1


	//   ....[16]....
        /*01e8*/ 	.word	0x00000720
        /*01ec*/ 	.word	0x000000ff
        /*01f0*/ 	.word	0x00000040
        /*01f4*/ 	.short	0x0100
        /*01f6*/ 	.byte	0x04
	.zero		1


	//   ....[17]....
        /*01f8*/ 	.word	0x00000730
        /*01fc*/ 	.word	0x000000ff
        /*0200*/ 	.word	0x00000118
        /*0204*/ 	.short	0x0100
        /*0206*/ 	.byte	0x04
	.zero		1


	//   ....[18]....
        /*0208*/ 	.word	0x00000740
        /*020c*/ 	.word	0x000000ff
        /*0210*/ 	.word	0x00000048
        /*0214*/ 	.short	0x0100
        /*0216*/ 	.byte	0x04
	.zero		1


	//   ....[19]....
        /*0218*/ 	.word	0x00000750
        /*021c*/ 	.word	0x000000ff
        /*0220*/ 	.word	0x00000120
        /*0224*/ 	.short	0x0100
        /*0226*/ 	.byte	0x04
	.zero		1


	//   ....[20]....
        /*0228*/ 	.word	0x00000760
        /*022c*/ 	.word	0x000000ff
        /*0230*/ 	.word	0x00000050
        /*0234*/ 	.short	0x0100
        /*0236*/ 	.byte	0x04
	.zero		1


	//   ....[21]....
        /*0238*/ 	.word	0x00000770
        /*023c*/ 	.word	0x000000ff
        /*0240*/ 	.word	0x00000128
        /*0244*/ 	.short	0x0100
        /*0246*/ 	.byte	0x04
	.zero		1


	//   ....[22]....
        /*0248*/ 	.word	0x00000780
        /*024c*/ 	.word	0x000000ff
        /*0250*/ 	.word	0x00000058
        /*0254*/ 	.short	0x0100
        /*0256*/ 	.byte	0x04
	.zero		1


	//   ....[23]....
        /*0258*/ 	.word	0x00000790
        /*025c*/ 	.word	0x000000ff
        /*0260*/ 	.word	0x00000130
        /*0264*/ 	.short	0x0100
        /*0266*/ 	.byte	0x04
	.zero		1


	//   ....[24]....
        /*0268*/ 	.word	0x000007a0
        /*026c*/ 	.word	0x000000ff
        /*0270*/ 	.word	0x00000060
        /*0274*/ 	.short	0x0100
        /*0276*/ 	.byte	0x04
	.zero		1


	//   ....[25]....
        /*0278*/ 	.word	0x000007b0
        /*027c*/ 	.word	0x000000ff
        /*0280*/ 	.word	0x00000138
        /*0284*/ 	.short	0x0100
        /*0286*/ 	.byte	0x04
	.zero		1


	//   ....[26]....
        /*0288*/ 	.word	0x000007c0
        /*028c*/ 	.word	0x000000ff
        /*0290*/ 	.word	0x00000068
        /*0294*/ 	.short	0x0100
        /*0296*/ 	.byte	0x04
	.zero		1


	//   ....[27]....
        /*0298*/ 	.word	0x000007d0
        /*029c*/ 	.word	0x000000ff
        /*02a0*/ 	.word	0x00000140
        /*02a4*/ 	.short	0x0100
        /*02a6*/ 	.byte	0x04
	.zero		1


	//   ....[28]....
        /*02a8*/ 	.word	0x000007e0
        /*02ac*/ 	.word	0x000000ff
        /*02b0*/ 	.word	0x00000070
        /*02b4*/ 	.short	0x0100
        /*02b6*/ 	.byte	0x04
	.zero		1


	//   ....[29]....
        /*02b8*/ 	.word	0x000007f0
        /*02bc*/ 	.word	0x000000ff
        /*02c0*/ 	.word	0x00000148
        /*02c4*/ 	.short	0x0100
        /*02c6*/ 	.byte	0x04
	.zero		1


	//   ....[30]....
        /*02c8*/ 	.word	0x00000800
        /*02cc*/ 	.word	0x000000ff
        /*02d0*/ 	.word	0x00000078
        /*02d4*/ 	.short	0x0100
        /*02d6*/ 	.byte	0x04
	.zero		1


	//   ....[31]....
        /*02d8*/ 	.word	0x00000810
        /*02dc*/ 	.word	0x000000ff
        /*02e0*/ 	.word	0x00000150
        /*02e4*/ 	.short	0x0100
        /*02e6*/ 	.byte	0x04
	.zero		1


	//   ....[32]....
        /*02e8*/ 	.word	0x00000820
        /*02ec*/ 	.word	0x000000ff
        /*02f0*/ 	.word	0x00000080
        /*02f4*/ 	.short	0x0100
        /*02f6*/ 	.byte	0x04
	.zero		1


	//   ....[33]....
        /*02f8*/ 	.word	0x00000830
        /*02fc*/ 	.word	0x000000ff
        /*0300*/ 	.word	0x00000158
        /*0304*/ 	.short	0x0100
        /*0306*/ 	.byte	0x04
	.zero		1


	//   ....[34]....
        /*0308*/ 	.word	0x00000840
        /*030c*/ 	.word	0x000000ff
        /*0310*/ 	.word	0x00000088
        /*0314*/ 	.short	0x0100
        /*0316*/ 	.byte	0x04
	.zero		1


	//   ....[35]....
        /*0318*/ 	.word	0x00000850
        /*031c*/ 	.word	0x000000ff
        /*0320*/ 	.word	0x00000160
        /*0324*/ 	.short	0x0100
        /*0326*/ 	.byte	0x04
	.zero		1


	//   ....[36]....
        /*0328*/ 	.word	0x00000860
        /*032c*/ 	.word	0x000000ff
        /*0330*/ 	.word	0x00000090
        /*0334*/ 	.short	0x0100
        /*0336*/ 	.byte	0x04
	.zero		1


	//   ....[37]....
        /*0338*/ 	.word	0x00000870
        /*033c*/ 	.word	0x000000ff
        /*0340*/ 	.word	0x00000168
        /*0344*/ 	.short	0x0100
        /*0346*/ 	.byte	0x04
	.zero		1


	//   ....[38]....
        /*0348*/ 	.word	0x00000880
        /*034c*/ 	.word	0x000000ff
        /*0350*/ 	.word	0x00000098
        /*0354*/ 	.short	0x0100
        /*0356*/ 	.byte	0x04
	.zero		1


	//   ....[39]....
        /*0358*/ 	.word	0x00000890
        /*035c*/ 	.word	0x000000ff
        /*0360*/ 	.word	0x00000170
        /*0364*/ 	.short	0x0100
        /*0366*/ 	.byte	0x04
	.zero		1


	//   ....[40]....
        /*0368*/ 	.word	0x000008a0
        /*036c*/ 	.word	0x000000ff
        /*0370*/ 	.word	0x000000a0
        /*0374*/ 	.short	0x0100
        /*0376*/ 	.byte	0x04
	.zero		1


	//   ....[41]....
        /*0378*/ 	.word	0x000008b0
        /*037c*/ 	.word	0x000000ff
        /*0380*/ 	.word	0x00000178
        /*0384*/ 	.short	0x0100
        /*0386*/ 	.byte	0x04
	.zero		1


	//   ....[42]....
        /*0388*/ 	.word	0x000008c0
        /*038c*/ 	.word	0x000000ff
        /*0390*/ 	.word	0x000000a8
        /*0394*/ 	.short	0x0100
        /*0396*/ 	.byte	0x04
	.zero		1


	//   ....[43]....
        /*0398*/ 	.word	0x000008d0
        /*039c*/ 	.word	0x000000ff
        /*03a0*/ 	.word	0x00000180
        /*03a4*/ 	.short	0x0100
        /*03a6*/ 	.byte	0x04
	.zero		1


	//   ....[44]....
        /*03a8*/ 	.word	0x000008e0
        /*03ac*/ 	.word	0x000000ff
        /*03b0*/ 	.word	0x000000b0
        /*03b4*/ 	.short	0x0100
        /*03b6*/ 	.byte	0x04
	.zero		1


	//   ....[45]....
        /*03b8*/ 	.word	0x000008f0
        /*03bc*/ 	.word	0x000000ff
        /*03c0*/ 	.word	0x00000188
        /*03c4*/ 	.short	0x0100
        /*03c6*/ 	.byte	0x04
	.zero		1


	//   ....[46]....
        /*03c8*/ 	.word	0x00000900
        /*03cc*/ 	.word	0x000000ff
        /*03d0*/ 	.word	0x000000b8
        /*03d4*/ 	.short	0x0100
        /*03d6*/ 	.byte	0x04
	.zero		1


	//   ....[47]....
        /*03d8*/ 	.word	0x00000910
        /*03dc*/ 	.word	0x000000ff
        /*03e0*/ 	.word	0x00000190
        /*03e4*/ 	.short	0x0100
        /*03e6*/ 	.byte	0x04
	.zero		1


	//   ....[48]....
        /*03e8*/ 	.word	0x00000920
        /*03ec*/ 	.word	0x000000ff
        /*03f0*/ 	.word	0x000000c0
        /*03f4*/ 	.short	0x0100
        /*03f6*/ 	.byte	0x04
	.zero		1


	//   ....[49]....
        /*03f8*/ 	.word	0x00000930
        /*03fc*/ 	.word	0x000000ff
        /*0400*/ 	.word	0x00000198
        /*0404*/ 	.short	0x0100
        /*0406*/ 	.byte	0x04
	.zero		1


	//   ....[50]....
        /*0408*/ 	.word	0x00000940
        /*040c*/ 	.word	0x000000ff
        /*0410*/ 	.word	0x000000c8
        /*0414*/ 	.short	0x0100
        /*0416*/ 	.byte	0x04
	.zero		1


	//   ....[51]....
        /*0418*/ 	.word	0x00000950
        /*041c*/ 	.word	0x000000ff
        /*0420*/ 	.word	0x000001a0
        /*0424*/ 	.short	0x0100
        /*0426*/ 	.byte	0x04
	.zero		1


	//   ....[52]....
        /*0428*/ 	.word	0x00000960
        /*042c*/ 	.word	0x000000ff
        /*0430*/ 	.word	0x000000d0
        /*0434*/ 	.short	0x0100
        /*0436*/ 	.byte	0x04
	.zero		1


	//   ....[53]....
        /*0438*/ 	.word	0x00000970
        /*043c*/ 	.word	0x000000ff
        /*0440*/ 	.word	0x000001a8
        /*0444*/ 	.short	0x0100
        /*0446*/ 	.byte	0x04
	.zero		1


	//   ....[54]....
        /*0448*/ 	.word	0x00000ab0
        /*044c*/ 	.word	0x000000ff
        /*0450*/ 	.word	0x000001b0
        /*0454*/ 	.short	0x0100
        /*0456*/ 	.byte	0x04
	.zero		1


	//   ....[55]....
        /*0458*/ 	.word	0x00000ac0
        /*045c*/ 	.word	0x000000ff
        /*0460*/ 	.word	0x000001b8
        /*0464*/ 	.short	0x0100
        /*0466*/ 	.byte	0x04
	.zero		1


	//   ....[56]....
        /*0468*/ 	.word	0x00000bb0
        /*046c*/ 	.word	0x000000ff
        /*0470*/ 	.word	0x000001c0
        /*0474*/ 	.short	0x0100
        /*0476*/ 	.byte	0x06
	.zero		1


	//   ....[57]....
        /*0478*/ 	.word	0x00000bc0
        /*047c*/ 	.word	0x000000ff
        /*0480*/ 	.word	0x000001c8
        /*0484*/ 	.short	0x0100
        /*0486*/ 	.byte	0x06
	.zero		1


	//   ....[58]....
        /*0488*/ 	.word	0x00000d00
        /*048c*/ 	.word	0x000000ff
        /*0490*/ 	.word	0x000001d0
        /*0494*/ 	.short	0x0100
        /*0496*/ 	.byte	0x06
	.zero		1


	//   ....[59]....
        /*0498*/ 	.word	0x00000d10
        /*049c*/ 	.word	0x000000ff
        /*04a0*/ 	.word	0x000001e0
        /*04a4*/ 	.short	0x0100
        /*04a6*/ 	.byte	0x06
	.zero		1


	//   ....[60]....
        /*04a8*/ 	.word	0x00000d20
        /*04ac*/ 	.word	0x000000ff
        /*04b0*/ 	.word	0x000001d8
        /*04b4*/ 	.short	0x0100
        /*04b6*/ 	.byte	0x06
	.zero		1


	//   ....[61]....
        /*04b8*/ 	.word	0x00000d30
        /*04bc*/ 	.word	0x000000ff
        /*04c0*/ 	.word	0x000001e8
        /*04c4*/ 	.short	0x0100
        /*04c6*/ 	.byte	0x06
	.zero		1


	//   ....[62]....
        /*04c8*/ 	.word	0x00000e60
        /*04cc*/ 	.word	0x000000ff
        /*04d0*/ 	.word	0x000001f0
        /*04d4*/ 	.short	0x0100
        /*04d6*/ 	.byte	0x04
	.zero		1


	//   ....[63]....
        /*04d8*/ 	.word	0x00000e70
        /*04dc*/ 	.word	0x000000ff
        /*04e0*/ 	.word	0x00000210
        /*04e4*/ 	.short	0x0100
        /*04e6*/ 	.byte	0x04
	.zero		1


	//   ....[64]....
        /*04e8*/ 	.word	0x00000e80
        /*04ec*/ 	.word	0x000000ff
        /*04f0*/ 	.word	0x000001f8
        /*04f4*/ 	.short	0x0100
        /*04f6*/ 	.byte	0x04
	.zero		1


	//   ....[65]....
        /*04f8*/ 	.word	0x00000e90
        /*04fc*/ 	.word	0x000000ff
        /*0500*/ 	.word	0x00000218
        /*0504*/ 	.short	0x0100
        /*0506*/ 	.byte	0x04
	.zero		1


	//   ....[66]....
        /*0508*/ 	.word	0x00000ea0
        /*050c*/ 	.word	0x000000ff
        /*0510*/ 	.word	0x00000200
        /*0514*/ 	.short	0x0100
        /*0516*/ 	.byte	0x04
	.zero		1


	//   ....[67]....
        /*0518*/ 	.word	0x00000eb0
        /*051c*/ 	.word	0x000000ff
        /*0520*/ 	.word	0x00000220
        /*0524*/ 	.short	0x0100
        /*0526*/ 	.byte	0x04
	.zero		1


	//   ....[68]....
        /*0528*/ 	.word	0x00000ec0
        /*052c*/ 	.word	0x000000ff
        /*0530*/ 	.word	0x00000208
        /*0534*/ 	.short	0x0100
        /*0536*/ 	.byte	0x04
	.zero		1


	//   ....[69]....
        /*0538*/ 	.word	0x00000ed0
        /*053c*/ 	.word	0x000000ff
        /*0540*/ 	.word	0x00000228
        /*0544*/ 	.short	0x0100
        /*0546*/ 	.byte	0x04
	.zero		1


	//   ....[70]....
        /*0548*/ 	.word	0x00000fc0
        /*054c*/ 	.word	0x000000ff
        /*0550*/ 	.word	0x00000230
        /*0554*/ 	.short	0x0100
        /*0556*/ 	.byte	0x04
	.zero		1


	//   ....[71]....
        /*0558*/ 	.word	0x00000fd0
        /*055c*/ 	.word	0x000000ff
        /*0560*/ 	.word	0x00000240
        /*0564*/ 	.short	0x0100
        /*0566*/ 	.byte	0x04
	.zero		1


	//   ....[72]....
        /*0568*/ 	.word	0x00000fe0
        /*056c*/ 	.word	0x000000ff
        /*0570*/ 	.word	0x00000238
        /*0574*/ 	.short	0x0100
        /*0576*/ 	.byte	0x04
	.zero		1


	//   ....[73]....
        /*0578*/ 	.word	0x00000ff0
        /*057c*/ 	.word	0x000000ff
        /*0580*/ 	.word	0x00000248
        /*0584*/ 	.short	0x0100
        /*0586*/ 	.byte	0x04
	.zero		1


	//   ....[74]....
        /*0588*/ 	.word	0x00001c50
        /*058c*/ 	.word	0x00000000
        /*0590*/ 	.word	0x00000240
        /*0594*/ 	.short	0x010a
        /*0596*/ 	.byte	0xff
	.zero		1


	//   ....[75]....
        /*0598*/ 	.word	0x00001c80
        /*059c*/ 	.word	0x00000000
        /*05a0*/ 	.word	0x00000230
        /*05a4*/ 	.short	0x0101
        /*05a6*/ 	.byte	0xff
	.zero		1


	//   ....[76]....
        /*05a8*/ 	.word	0x00001d60
        /*05ac*/ 	.word	0x000000ff
        /*05b0*/ 	.word	0x000000d8
        /*05b4*/ 	.short	0x010a
        /*05b6*/ 	.byte	0x04
	.zero		1


	//   ....[77]....
        /*05b8*/ 	.word	0x00001de0
        /*05bc*/ 	.word	0x000000ff
        /*05c0*/ 	.word	0x000000d8
        /*05c4*/ 	.short	0x010a
        /*05c6*/ 	.byte	0x21
	.zero		1


	//   ....[78]....
        /*05c8*/ 	.word	0x00001f70
        /*05cc*/ 	.word	0x000000ff
        /*05d0*/ 	.word	0x000000d8
        /*05d4*/ 	.short	0x010a
        /*05d6*/ 	.byte	0x08
	.zero		1


	//   ....[79]....
        /*05d8*/ 	.word	0x000020b0
        /*05dc*/ 	.word	0x000000ff
        /*05e0*/ 	.word	0x000001c8
        /*05e4*/ 	.short	0x0101
        /*05e6*/ 	.byte	0x06
	.zero		1


	//   ....[80]....
        /*05e8*/ 	.word	0x000020d0
        /*05ec*/ 	.word	0x000000ff
        /*05f0*/ 	.word	0x000000d8
        /*05f4*/ 	.short	0x010a
        /*05f6*/ 	.byte	0x04
	.zero		1


	//   ....[81]....
        /*05f8*/ 	.word	0x00002150
        /*05fc*/ 	.word	0x000000ff
        /*0600*/ 	.word	0x000000d8
        /*0604*/ 	.short	0x010a
        /*0606*/ 	.byte	0x11
	.zero		1


	//   ....[82]....
        /*0608*/ 	.word	0x000022e0
        /*060c*/ 	.word	0x000000ff
        /*0610*/ 	.word	0x000000d8
        /*0614*/ 	.short	0x010a
        /*0616*/ 	.byte	0x07
	.zero		1


	//   ....[83]....
        /*0618*/ 	.word	0x00002450
        /*061c*/ 	.word	0x00000003
        /*0620*/ 	.word	0x000001d0
        /*0624*/ 	.short	0x010a
        /*0626*/ 	.byte	0xff
	.zero		1


	//   ....[84]....
        /*0628*/ 	.word	0x000025a0
        /*062c*/ 	.word	0x00000000
        /*0630*/ 	.word	0x00000000
        /*0634*/ 	.short	0x0101
        /*0636*/ 	.byte	0xff
	.zero		1


	//   ....[85]....
        /*0638*/ 	.word	0x00002b40
        /*063c*/ 	.word	0x000000ff
        /*0640*/ 	.word	0x00000000
        /*0644*/ 	.short	0x010a
        /*0646*/ 	.byte	0x04
	.zero		1


	//   ....[86]....
        /*0648*/ 	.word	0x00002bd0
        /*064c*/ 	.word	0x000000ff
        /*0650*/ 	.word	0x00000000
        /*0654*/ 	.short	0x010a
        /*0656*/ 	.byte	0x05
	.zero		1


	//   ....[87]....
        /*0658*/ 	.word	0x00002c60
        /*065c*/ 	.word	0x000000ff
        /*0660*/ 	.word	0x00000000
        /*0664*/ 	.short	0x010a
        /*0666*/ 	.byte	0x05
	.zero		1


	//   ....[88]....
        /*0668*/ 	.word	0x00002cf0
        /*066c*/ 	.word	0x000000ff
        /*0670*/ 	.word	0x00000000
        /*0674*/ 	.short	0x010a
        /*0676*/ 	.byte	0x05
	.zero		1


	//   ....[89]....
        /*0678*/ 	.word	0x00002d80
        /*067c*/ 	.word	0x000000ff
        /*0680*/ 	.word	0x00000000
        /*0684*/ 	.short	0x010a
        /*0686*/ 	.byte	0x05
	.zero		1


	//   ....[90]....
        /*0688*/ 	.word	0x00002e10
        /*068c*/ 	.word	0x000000ff
        /*0690*/ 	.word	0x00000000
        /*0694*/ 	.short	0x010a
        /*0696*/ 	.byte	0x05
	.zero		1


	//   ....[91]....
        /*0698*/ 	.word	0x00002ea0
        /*069c*/ 	.word	0x000000ff
        /*06a0*/ 	.word	0x00000000
        /*06a4*/ 	.short	0x010a
        /*06a6*/ 	.byte	0x05
	.zero		1


	//   ....[92]....
        /*06a8*/ 	.word	0x00002f30
        /*06ac*/ 	.word	0x000000ff
        /*06b0*/ 	.word	0x00000000
        /*06b4*/ 	.short	0x010a
        /*06b6*/ 	.byte	0x05
	.zero		1


	//   ....[93]....
        /*06b8*/ 	.word	0x00002fc0
        /*06bc*/ 	.word	0x000000ff
        /*06c0*/ 	.word	0x00000000
        /*06c4*/ 	.short	0x010a
        /*06c6*/ 	.byte	0x05
	.zero		1


	//   ....[94]....
        /*06c8*/ 	.word	0x00003050
        /*06cc*/ 	.word	0x000000ff
        /*06d0*/ 	.word	0x00000000
        /*06d4*/ 	.short	0x010a
        /*06d6*/ 	.byte	0x05
	.zero		1


	//   ....[95]....
        /*06d8*/ 	.word	0x000030e0
        /*06dc*/ 	.word	0x000000ff
        /*06e0*/ 	.word	0x00000000
        /*06e4*/ 	.short	0x010a
        /*06e6*/ 	.byte	0x05
	.zero		1


	//   ....[96]....
        /*06e8*/ 	.word	0x00003170
        /*06ec*/ 	.word	0x000000ff
        /*06f0*/ 	.word	0x00000000
        /*06f4*/ 	.short	0x010a
        /*06f6*/ 	.byte	0x05
	.zero		1


	//   ....[97]....
        /*06f8*/ 	.word	0x00003200
        /*06fc*/ 	.word	0x000000ff
        /*0700*/ 	.word	0x00000000
        /*0704*/ 	.short	0x010a
        /*0706*/ 	.byte	0x05
	.zero		1


	//   ....[98]....
        /*0708*/ 	.word	0x00003290
        /*070c*/ 	.word	0x000000ff
        /*0710*/ 	.word	0x00000000
        /*0714*/ 	.short	0x010a
        /*0716*/ 	.byte	0x05
	.zero		1


	//   ....[99]....
        /*0718*/ 	.word	0x00003320
        /*071c*/ 	.word	0x000000ff
        /*0720*/ 	.word	0x00000000
        /*0724*/ 	.short	0x010a
        /*0726*/ 	.byte	0x05
	.zero		1


	//   ....[100]....
        /*0728*/ 	.word	0x000033b0
        /*072c*/ 	.word	0x000000ff
        /*0730*/ 	.word	0x00000000
        /*0734*/ 	.short	0x010a
        /*0736*/ 	.byte	0x05
	.zero		1


	//   ....[101]....
        /*0738*/ 	.word	0x00003440
        /*073c*/ 	.word	0x000000ff
        /*0740*/ 	.word	0x00000000
        /*0744*/ 	.short	0x010a
        /*0746*/ 	.byte	0x05
	.zero		1


	//   ....[102]....
        /*0748*/ 	.word	0x000034d0
        /*074c*/ 	.word	0x000000ff
        /*0750*/ 	.word	0x00000000
        /*0754*/ 	.short	0x010a
        /*0756*/ 	.byte	0x05
	.zero		1


	//   ....[103]....
        /*0758*/ 	.word	0x00003560
        /*075c*/ 	.word	0x000000ff
        /*0760*/ 	.word	0x00000000
        /*0764*/ 	.short	0x010a
        /*0766*/ 	.byte	0x05
	.zero		1


	//   ....[104]....
        /*0768*/ 	.word	0x000035f0
        /*076c*/ 	.word	0x000000ff
        /*0770*/ 	.word	0x00000000
        /*0774*/ 	.short	0x010a
        /*0776*/ 	.byte	0x05
	.zero		1


	//   ....[105]....
        /*0778*/ 	.word	0x00003680
        /*077c*/ 	.word	0x000000ff
        /*0780*/ 	.word	0x00000000
        /*0784*/ 	.short	0x010a
        /*0786*/ 	.byte	0x05
	.zero		1


	//   ....[106]....
        /*0788*/ 	.word	0x00003710
        /*078c*/ 	.word	0x000000ff
        /*0790*/ 	.word	0x00000000
        /*0794*/ 	.short	0x010a
        /*0796*/ 	.byte	0x05
	.zero		1


	//   ....[107]....
        /*0798*/ 	.word	0x000037a0
        /*079c*/ 	.word	0x000000ff
        /*07a0*/ 	.word	0x00000000
        /*07a4*/ 	.short	0x010a
        /*07a6*/ 	.byte	0x05
	.zero		1


	//   ....[108]....
        /*07a8*/ 	.word	0x00003830
        /*07ac*/ 	.word	0x000000ff
        /*07b0*/ 	.word	0x00000000
        /*07b4*/ 	.short	0x010a
        /*07b6*/ 	.byte	0x05
	.zero		1


	//   ....[109]....
        /*07b8*/ 	.word	0x000038c0
        /*07bc*/ 	.word	0x000000ff
        /*07c0*/ 	.word	0x00000000
        /*07c4*/ 	.short	0x010a
        /*07c6*/ 	.byte	0x05
	.zero		1


	//   ....[110]....
        /*07c8*/ 	.word	0x00003950
        /*07cc*/ 	.word	0x000000ff
        /*07d0*/ 	.word	0x00000000
        /*07d4*/ 	.short	0x010a
        /*07d6*/ 	.byte	0x05
	.zero		1


	//   ....[111]....
        /*07d8*/ 	.word	0x000039f0
        /*07dc*/ 	.word	0x00000000
        /*07e0*/ 	.word	0x00000000
        /*07e4*/ 	.short	0x010a
        /*07e6*/ 	.byte	0xff
	.zero		1


	//   ....[112]....
        /*07e8*/ 	.word	0x00003b10
        /*07ec*/ 	.word	0x00000002
        /*07f0*/ 	.word	0x00000230
        /*07f4*/ 	.short	0x010a
        /*07f6*/ 	.byte	0xff
	.zero		1


	//   ....[113]....
        /*07f8*/ 	.word	0x00003b80
        /*07fc*/ 	.word	0x00000002
        /*0800*/ 	.word	0x00000000
        /*0804*/ 	.short	0x0101
        /*0806*/ 	.byte	0xff
	.zero		1


	//   ....[114]....
        /*0808*/ 	.word	0x00003ba0
        /*080c*/ 	.word	0x000000ff
        /*0810*/ 	.word	0x000001e0
        /*0814*/ 	.short	0x010a
        /*0816*/ 	.byte	0x04
	.zero		1


	//   ....[115]....
        /*0818*/ 	.word	0x00003cc0
        /*081c*/ 	.word	0x00000002
        /*0820*/ 	.word	0x000001d0
        /*0824*/ 	.short	0x010a
        /*0826*/ 	.byte	0xff
	.zero		1


	//   ....[116]....
        /*0828*/ 	.word	0x00003dc0
        /*082c*/ 	.word	0x00000002
        /*0830*/ 	.word	0x00000000
        /*0834*/ 	.short	0x0101
        /*0836*/ 	.byte	0xff
	.zero		1


	//   ....[117]....
        /*0838*/ 	.word	0x00003e50
        /*083c*/ 	.word	0x000000ff
        /*0840*/ 	.word	0x000001e0
        /*0844*/ 	.short	0x0106
        /*0846*/ 	.byte	0x04
	.zero		1


	//   ....[118]....
        /*0848*/ 	.word	0x00003e70
        /*084c*/ 	.word	0x000000ff
        /*0850*/ 	.word	0x000001e0
        /*0854*/ 	.short	0x010a
        /*0856*/ 	.byte	0x04
	.zero		1


	//   ....[119]....
        /*0858*/ 	.word	0x00003f00
        /*085c*/ 	.word	0x000000ff
        /*0860*/ 	.word	0x000001e0
        /*0864*/ 	.short	0x0106
        /*0866*/ 	.byte	0x07
	.zero		1


	//   ....[120]....
        /*0868*/ 	.word	0x00003f40
        /*086c*/ 	.word	0x00000000
        /*0870*/ 	.word	0x000001e0
        /*0874*/ 	.short	0x010a
        /*0876*/ 	.byte	0xff
	.zero		1


	//   ....[121]....
        /*0878*/ 	.word	0x00004450
        /*087c*/ 	.word	0x00000000
        /*0880*/ 	.word	0x000001d0
        /*0884*/ 	.short	0x010a
        /*0886*/ 	.byte	0xff
	.zero		1


	//   ....[122]....
        /*0888*/ 	.word	0x00004550
        /*088c*/ 	.word	0x00000003
        /*0890*/ 	.word	0x00000000
        /*0894*/ 	.short	0x0101
        /*0896*/ 	.byte	0xff
	.zero		1


	//   ....[123]....
        /*0898*/ 	.word	0x00004560
        /*089c*/ 	.word	0x000000ff
        /*08a0*/ 	.word	0x00000000
        /*08a4*/ 	.short	0x010a
        /*08a6*/ 	.byte	0x04
	.zero		1


	//   ....[124]....
        /*08a8*/ 	.word	0x000045e0
        /*08ac*/ 	.word	0x000000ff
        /*08b0*/ 	.word	0x00000210
        /*08b4*/ 	.short	0x010a
        /*08b6*/ 	.byte	0x17
	.zero		1


	//   ....[125]....
        /*08b8*/ 	.word	0x000046c0
        /*08bc*/ 	.word	0x000000ff
        /*08c0*/ 	.word	0x00000000
        /*08c4*/ 	.short	0x010a
        /*08c6*/ 	.byte	0x05
	.zero		1


	//   ....[126]....
        /*08c8*/ 	.word	0x00004800
        /*08cc*/ 	.word	0x000000ff
        /*08d0*/ 	.word	0x00000000
        /*08d4*/ 	.short	0x010a
        /*08d6*/ 	.byte	0x04
	.zero		1


	//   ....[127]....
        /*08d8*/ 	.word	0x000049f0
        /*08dc*/ 	.word	0x000000ff
        /*08e0*/ 	.word	0x00000000
        /*08e4*/ 	.short	0x010a
        /*08e6*/ 	.byte	0x04
	.zero		1


	//   ....[128]....
        /*08e8*/ 	.word	0x00004a80
        /*08ec*/ 	.word	0x000000ff
        /*08f0*/ 	.word	0x00000000
        /*08f4*/ 	.short	0x010a
        /*08f6*/ 	.byte	0x05
	.zero		1


	//   ....[129]....
        /*08f8*/ 	.word	0x00004b10
        /*08fc*/ 	.word	0x000000ff
        /*0900*/ 	.word	0x00000000
        /*0904*/ 	.short	0x010a
        /*0906*/ 	.byte	0x05
	.zero		1


	//   ....[130]....
        /*0908*/ 	.word	0x00004ba0
        /*090c*/ 	.word	0x000000ff
        /*0910*/ 	.word	0x00000000
        /*0914*/ 	.short	0x010a
        /*0916*/ 	.byte	0x04
	.zero		1


	//   ....[131]....
        /*0918*/ 	.word	0x00005040
        /*091c*/ 	.word	0x00000007
        /*0920*/ 	.word	0x000001d0
        /*0924*/ 	.short	0x010a
        /*0926*/ 	.byte	0xff
	.zero		1


	//   ....[132]....
        /*0928*/ 	.word	0x000051b0
        /*092c*/ 	.word	0x00000000
        /*0930*/ 	.word	0x00000000
        /*0934*/ 	.short	0x0101
        /*0936*/ 	.byte	0xff
	.zero		1


	//   ....[133]....
        /*0938*/ 	.word	0x00005620
        /*093c*/ 	.word	0x000000ff
        /*0940*/ 	.word	0x000001c8
        /*0944*/ 	.short	0x010a
        /*0946*/ 	.byte	0x11
	.zero		1


	//   ....[134]....
        /*0948*/ 	.word	0x000057a0
        /*094c*/ 	.word	0x000000ff
        /*0950*/ 	.word	0x000001b8
        /*0954*/ 	.short	0x010a
        /*0956*/ 	.byte	0x11
	.zero		1


	//   ....[135]....
        /*0958*/ 	.word	0x000059b0
        /*095c*/ 	.word	0x000000ff
        /*0960*/ 	.word	0x000001b0
        /*0964*/ 	.short	0x010b
        /*0966*/ 	.byte	0x11
	.zero		1


	//   ....[136]....
        /*0968*/ 	.word	0x000059c0
        /*096c*/ 	.word	0x000000ff
        /*0970*/ 	.word	0x00000000
        /*0974*/ 	.short	0x0101
        /*0976*/ 	.byte	0x30
	.zero		1


	//   ....[137]....
        /*0978*/ 	.word	0x00005a00
        /*097c*/ 	.word	0x00000000
        /*0980*/ 	.word	0x000001b8
        /*0984*/ 	.short	0x010a
        /*0986*/ 	.byte	0xff
	.zero		1


	//   ....[138]....
        /*0988*/ 	.word	0x00005d30
        /*098c*/ 	.word	0x00000003
        /*0990*/ 	.word	0x000001d0
        /*0994*/ 	.short	0x010a
        /*0996*/ 	.byte	0xff
	.zero		1


	//   ....[139]....
        /*0998*/ 	.word	0x00005eb0
        /*099c*/ 	.word	0x00000000
        /*09a0*/ 	.word	0x00000000
        /*09a4*/ 	.short	0x0101
        /*09a6*/ 	.byte	0xff
	.zero		1


	//   ....[140]....
        /*09a8*/ 	.word	0x00006910
        /*09ac*/ 	.word	0x000000ff
        /*09b0*/ 	.word	0x000001b0
        /*09b4*/ 	.short	0x010a
        /*09b6*/ 	.byte	0x2c
	.zero		1


	//   ....[141]....
        /*09b8*/ 	.word	0x00006920
        /*09bc*/ 	.word	0x00000010
        /*09c0*/ 	.word	0x000001f0
        /*09c4*/ 	.short	0x010a
        /*09c6*/ 	.byte	0xff
	.zero		1


	//   ....[142]....
        /*09c8*/ 	.word	0x00006ad0
        /*09cc*/ 	.word	0x000000ff
        /*09d0*/ 	.word	0x000001b0
        /*09d4*/ 	.short	0x010a
        /*09d6*/ 	.byte	0x2c
	.zero		1


	//   ....[143]....
        /*09d8*/ 	.word	0x00006bb0
        /*09dc*/ 	.word	0x000000ff
        /*09e0*/ 	.word	0x00000000
        /*09e4*/ 	.short	0x0101
        /*09e6*/ 	.byte	0x04
	.zero		1


	//   ....[144]....
        /*09e8*/ 	.word	0x00006c10
        /*09ec*/ 	.word	0x00000010
        /*09f0*/ 	.word	0x000001f0
        /*09f4*/ 	.short	0x010a
        /*09f6*/ 	.byte	0xff
	.zero		1


	//   ....[145]....
        /*09f8*/ 	.word	0x00006ed0
        /*09fc*/ 	.word	0x000000ff
        /*0a00*/ 	.word	0x00000000
        /*0a04*/ 	.short	0x0101
        /*0a06*/ 	.byte	0x04
	.zero		1


	//   ....[146]....
        /*0a08*/ 	.word	0x000078d0
        /*0a0c*/ 	.word	0x00000000
        /*0a10*/ 	.word	0x00000240
        /*0a14*/ 	.short	0x010a
        /*0a16*/ 	.byte	0xff
	.zero		1


	//   ....[147]....
        /*0a18*/ 	.word	0x00007930
        /*0a1c*/ 	.word	0x00000000
        /*0a20*/ 	.word	0x000000d8
        /*0a24*/ 	.short	0x010a
        /*0a26*/ 	.byte	0xff
	.zero		1


	//   ....[148]....
        /*0a28*/ 	.word	0x00007990
        /*0a2c*/ 	.word	0x00000000
        /*0a30*/ 	.word	0x000000d8
        /*0a34*/ 	.short	0x010a
        /*0a36*/ 	.byte	0xff
	.zero		1


	//   ....[149]....
        /*0a38*/ 	.word	0x000079e0
        /*0a3c*/ 	.word	0x00000003
        /*0a40*/ 	.word	0x000001d0
        /*0a44*/ 	.short	0x010a
        /*0a46*/ 	.byte	0xff
	.zero		1


	//   ....[150]....
        /*0a48*/ 	.word	0x00007a40
        /*0a4c*/ 	.word	0x00000000
        /*0a50*/ 	.word	0x00000000
        /*0a54*/ 	.short	0x010a
        /*0a56*/ 	.byte	0xff
	.zero		1


	//   ....[151]....
        /*0a58*/ 	.word	0x00007aa0
        /*0a5c*/ 	.word	0x00000000
        /*0a60*/ 	.word	0x00000000
        /*0a64*/ 	.short	0x010a
        /*0a66*/ 	.byte	0xff
	.zero		1


	//   ....[152]....
        /*0a68*/ 	.word	0x00007b00
        /*0a6c*/ 	.word	0x00000000
        /*0a70*/ 	.word	0x00000000
        /*0a74*/ 	.short	0x010a
        /*0a76*/ 	.byte	0xff
	.zero		1


	//   ....[153]....
        /*0a78*/ 	.word	0x00007b60
        /*0a7c*/ 	.word	0x00000000
        /*0a80*/ 	.word	0x00000000
        /*0a84*/ 	.short	0x010a
        /*0a86*/ 	.byte	0xff
	.zero		1


	//   ....[154]....
        /*0a88*/ 	.word	0x00007bc0
        /*0a8c*/ 	.word	0x00000000
        /*0a90*/ 	.word	0x00000000
        /*0a94*/ 	.short	0x010a
        /*0a96*/ 	.byte	0xff
	.zero		1


	//   ....[155]....
        /*0a98*/ 	.word	0x00007c20
        /*0a9c*/ 	.word	0x00000000
        /*0aa0*/ 	.word	0x00000000
        /*0aa4*/ 	.short	0x010a
        /*0aa6*/ 	.byte	0xff
	.zero		1


	//   ....[156]....
        /*0aa8*/ 	.word	0x00007c80
        /*0aac*/ 	.word	0x00000000
        /*0ab0*/ 	.word	0x00000000
        /*0ab4*/ 	.short	0x010a
        /*0ab6*/ 	.byte	0xff
	.zero		1


	//   ....[157]....
        /*0ab8*/ 	.word	0x00007ce0
        /*0abc*/ 	.word	0x00000000
        /*0ac0*/ 	.word	0x00000000
        /*0ac4*/ 	.short	0x010a
        /*0ac6*/ 	.byte	0xff
	.zero		1


	//   ....[158]....
        /*0ac8*/ 	.word	0x00007d40
        /*0acc*/ 	.word	0x00000000
        /*0ad0*/ 	.word	0x00000000
        /*0ad4*/ 	.short	0x010a
        /*0ad6*/ 	.byte	0xff
	.zero		1


	//   ....[159]....
        /*0ad8*/ 	.word	0x00007da0
        /*0adc*/ 	.word	0x00000000
        /*0ae0*/ 	.word	0x00000000
        /*0ae4*/ 	.short	0x010a
        /*0ae6*/ 	.byte	0xff
	.zero		1


	//   ....[160]....
        /*0ae8*/ 	.word	0x00007e00
        /*0aec*/ 	.word	0x00000000
        /*0af0*/ 	.word	0x00000000
        /*0af4*/ 	.short	0x010a
        /*0af6*/ 	.byte	0xff
	.zero		1


	//   ....[161]....
        /*0af8*/ 	.word	0x00007e60
        /*0afc*/ 	.word	0x00000000
        /*0b00*/ 	.word	0x00000000
        /*0b04*/ 	.short	0x010a
        /*0b06*/ 	.byte	0xff
	.zero		1


	//   ....[162]....
        /*0b08*/ 	.word	0x00007ec0
        /*0b0c*/ 	.word	0x00000000
        /*0b10*/ 	.word	0x00000000
        /*0b14*/ 	.short	0x010a
        /*0b16*/ 	.byte	0xff
	.zero		1


	//   ....[163]....
        /*0b18*/ 	.word	0x00007f20
        /*0b1c*/ 	.word	0x00000000
        /*0b20*/ 	.word	0x00000000
        /*0b24*/ 	.short	0x010a
        /*0b26*/ 	.byte	0xff
	.zero		1


	//   ....[164]....
        /*0b28*/ 	.word	0x00007f80
        /*0b2c*/ 	.word	0x00000000
        /*0b30*/ 	.word	0x00000000
        /*0b34*/ 	.short	0x010a
        /*0b36*/ 	.byte	0xff
	.zero		1


	//   ....[165]....
        /*0b38*/ 	.word	0x00007fe0
        /*0b3c*/ 	.word	0x00000000
        /*0b40*/ 	.word	0x00000000
        /*0b44*/ 	.short	0x010a
        /*0b46*/ 	.byte	0xff
	.zero		1


	//   ....[166]....
        /*0b48*/ 	.word	0x00008040
        /*0b4c*/ 	.word	0x00000000
        /*0b50*/ 	.word	0x00000000
        /*0b54*/ 	.short	0x010a
        /*0b56*/ 	.byte	0xff
	.zero		1


	//   ....[167]....
        /*0b58*/ 	.word	0x000080a0
        /*0b5c*/ 	.word	0x00000000
        /*0b60*/ 	.word	0x00000000
        /*0b64*/ 	.short	0x010a
        /*0b66*/ 	.byte	0xff
	.zero		1


	//   ....[168]....
        /*0b68*/ 	.word	0x00008100
        /*0b6c*/ 	.word	0x00000000
        /*0b70*/ 	.word	0x00000000
        /*0b74*/ 	.short	0x010a
        /*0b76*/ 	.byte	0xff
	.zero		1


	//   ....[169]....
        /*0b78*/ 	.word	0x00008160
        /*0b7c*/ 	.word	0x00000000
        /*0b80*/ 	.word	0x00000000
        /*0b84*/ 	.short	0x010a
        /*0b86*/ 	.byte	0xff
	.zero		1


	//   ....[170]....
        /*0b88*/ 	.word	0x000081c0
        /*0b8c*/ 	.word	0x00000000
        /*0b90*/ 	.word	0x00000000
        /*0b94*/ 	.short	0x010a
        /*0b96*/ 	.byte	0xff
	.zero		1


	//   ....[171]....
        /*0b98*/ 	.word	0x00008220
        /*0b9c*/ 	.word	0x00000000
        /*0ba0*/ 	.word	0x00000000
        /*0ba4*/ 	.short	0x010a
        /*0ba6*/ 	.byte	0xff
	.zero		1


	//   ....[172]....
        /*0ba8*/ 	.word	0x00008280
        /*0bac*/ 	.word	0x00000000
        /*0bb0*/ 	.word	0x00000000
        /*0bb4*/ 	.short	0x010a
        /*0bb6*/ 	.byte	0xff
	.zero		1


	//   ....[173]....
        /*0bb8*/ 	.word	0x000082e0
        /*0bbc*/ 	.word	0x00000000
        /*0bc0*/ 	.word	0x00000000
        /*0bc4*/ 	.short	0x010a
        /*0bc6*/ 	.byte	0xff
	.zero		1


	//   ....[174]....
        /*0bc8*/ 	.word	0x00008340
        /*0bcc*/ 	.word	0x00000000
        /*0bd0*/ 	.word	0x00000000
        /*0bd4*/ 	.short	0x010a
        /*0bd6*/ 	.byte	0xff
	.zero		1


	//   ....[175]....
        /*0bd8*/ 	.word	0x000083a0
        /*0bdc*/ 	.word	0x00000000
        /*0be0*/ 	.word	0x00000000
        /*0be4*/ 	.short	0x010a
        /*0be6*/ 	.byte	0xff
	.zero		1


	//   ....[176]....
        /*0be8*/ 	.word	0x000083f0
        /*0bec*/ 	.word	0x00000002
        /*0bf0*/ 	.word	0x00000230
        /*0bf4*/ 	.short	0x010a
        /*0bf6*/ 	.byte	0xff
	.zero		1


	//   ....[177]....
        /*0bf8*/ 	.word	0x00008450
        /*0bfc*/ 	.word	0x00000002
        /*0c00*/ 	.word	0x000001e0
        /*0c04*/ 	.short	0x010a
        /*0c06*/ 	.byte	0xff
	.zero		1


	//   ....[178]....
        /*0c08*/ 	.word	0x000084a0
        /*0c0c*/ 	.word	0x00000002
        /*0c10*/ 	.word	0x000001d0
        /*0c14*/ 	.short	0x010a
        /*0c16*/ 	.byte	0xff
	.zero		1


	//   ....[179]....
        /*0c18*/ 	.word	0x00008500
        /*0c1c*/ 	.word	0x00000000
        /*0c20*/ 	.word	0x000001e0
        /*0c24*/ 	.short	0x010a
        /*0c26*/ 	.byte	0xff
	.zero		1


	//   ....[180]....
        /*0c28*/ 	.word	0x00008550
        /*0c2c*/ 	.word	0x00000000
        /*0c30*/ 	.word	0x000001d0
        /*0c34*/ 	.short	0x010a
        /*0c36*/ 	.byte	0xff
	.zero		1


	//   ....[181]....
        /*0c38*/ 	.word	0x000085b0
        /*0c3c*/ 	.word	0x00000002
        /*0c40*/ 	.word	0x00000210
        /*0c44*/ 	.short	0x010a
        /*0c46*/ 	.byte	0xff
	.zero		1


	//   ....[182]....
        /*0c48*/ 	.word	0x00008610
        /*0c4c*/ 	.word	0x00000000
        /*0c50*/ 	.word	0x00000000
        /*0c54*/ 	.short	0x010a
        /*0c56*/ 	.byte	0xff
	.zero		1


	//   ....[183]....
        /*0c58*/ 	.word	0x00008670
        /*0c5c*/ 	.word	0x00000000
        /*0c60*/ 	.word	0x00000000
        /*0c64*/ 	.short	0x010a
        /*0c66*/ 	.byte	0xff
	.zero		1


	//   ....[184]....
        /*0c68*/ 	.word	0x000086d0
        /*0c6c*/ 	.word	0x00000000
        /*0c70*/ 	.word	0x00000000
        /*0c74*/ 	.short	0x010a
        /*0c76*/ 	.byte	0xff
	.zero		1


	//   ....[185]....
        /*0c78*/ 	.word	0x00008730
        /*0c7c*/ 	.word	0x00000000
        /*0c80*/ 	.word	0x00000000
        /*0c84*/ 	.short	0x010a
        /*0c86*/ 	.byte	0xff
	.zero		1


	//   ....[186]....
        /*0c88*/ 	.word	0x00008790
        /*0c8c*/ 	.word	0x00000000
        /*0c90*/ 	.word	0x00000000
        /*0c94*/ 	.short	0x010a
        /*0c96*/ 	.byte	0xff
	.zero		1


	//   ....[187]....
        /*0c98*/ 	.word	0x000087e0
        /*0c9c*/ 	.word	0x00000007
        /*0ca0*/ 	.word	0x000001d0
        /*0ca4*/ 	.short	0x010a
        /*0ca6*/ 	.byte	0xff
	.zero		1


	//   ....[188]....
        /*0ca8*/ 	.word	0x00008840
        /*0cac*/ 	.word	0x00000000
        /*0cb0*/ 	.word	0x000001c8
        /*0cb4*/ 	.short	0x010a
        /*0cb6*/ 	.byte	0xff
	.zero		1


	//   ....[189]....
        /*0cb8*/ 	.word	0x000088a0
        /*0cbc*/ 	.word	0x00000000
        /*0cc0*/ 	.word	0x000001b8
        /*0cc4*/ 	.short	0x010a
        /*0cc6*/ 	.byte	0xff
	.zero		1


	//   ....[190]....
        /*0cc8*/ 	.word	0x000088f0
        /*0ccc*/ 	.word	0x00000003
        /*0cd0*/ 	.word	0x000001d0
        /*0cd4*/ 	.short	0x010a
        /*0cd6*/ 	.byte	0xff
	.zero		1


	//   ....[191]....
        /*0cd8*/ 	.word	0x00008950
        /*0cdc*/ 	.word	0x00000000
        /*0ce0*/ 	.word	0x000001b0
        /*0ce4*/ 	.short	0x010a
        /*0ce6*/ 	.byte	0xff
	.zero		1


	//   ....[192]....
        /*0ce8*/ 	.word	0x000089a0
        /*0cec*/ 	.word	0x00000010
        /*0cf0*/ 	.word	0x000001f0
        /*0cf4*/ 	.short	0x010a
        /*0cf6*/ 	.byte	0xff
	.zero		1


	//----- nvinfo : EIATTR_NUM_MBARRIERS
	.align		4
.L_47:
        /*0cf8*/ 	.byte	0x03, 0x38
        /*0cfa*/ 	.short	0x004a


	//----- nvinfo : EIATTR_EXIT_INSTR_OFFSETS
	.align		4
        /*0cfc*/ 	.byte	0x04, 0x1c
        /*0cfe*/ 	.short	(.L_49 - .L_48)


	//   ....[0]....
.L_48:
        /*0d00*/ 	.word	0x00003a20


	//   ....[1]....
        /*0d04*/ 	.word	0x00003f10


	//   ....[2]....
        /*0d08*/ 	.word	0x00003f70


	//   ....[3]....
        /*0d0c*/ 	.word	0x00004e00


	//   ....[4]....
        /*0d10*/ 	.word	0x00005a30


	//   ....[5]....
        /*0d14*/ 	.word	0x00005a70


	//   ....[6]....
        /*0d18*/ 	.word	0x000078c0


	//----- nvinfo : EIATTR_MAX_THREADS
	.align		4
.L_49:
        /*0d1c*/ 	.byte	0x04, 0x05
        /*0d1e*/ 	.short	(.L_51 - .L_50)
.L_50:
        /*0d20*/ 	.word	0x00000100
        /*0d24*/ 	.word	0x00000001
        /*0d28*/ 	.word	0x00000001


	//----- nvinfo : EIATTR_CRS_STACK_SIZE
	.align		4
.L_51:
        /*0d2c*/ 	.byte	0x04, 0x1e
        /*0d2e*/ 	.short	(.L_53 - .L_52)
.L_52:
        /*0d30*/ 	.word	0x00000000


	//----- nvinfo : EIATTR_CBANK_PARAM_SIZE
	.align		4
.L_53:
        /*0d34*/ 	.byte	0x03, 0x19
        /*0d36*/ 	.short	0x0800


	//----- nvinfo : EIATTR_PARAM_CBANK
	.align		4
        /*0d38*/ 	.byte	0x04, 0x0a
        /*0d3a*/ 	.short	(.L_55 - .L_54)
	.align		4
.L_54:
        /*0d3c*/ 	.word	index@(.nv.constant0._ZN7cutlass13device_kernelINS_4gemm6kernel13GemmUniversalIN4cute5tupleIJiiiiEEENS1_10collective13CollectiveMmaINS1_35MainloopSm100TmaUmmaWarpSpecializedILi27ELi2ELi4ENS5_IJNS4_1CILi2EEESB_NSA_ILi1EEEEEEEENS5_IJNSA_ILi64EEESF_SF_EEEaNS5_IJlSC_lEEEaSH_NS4_8TiledMMAINS4_8MMA_AtomIJNS4_15SM100_MMA_S8_SSIaaiLi64ELi64ELNS4_4UMMA5MajorE0ELSM_0ELNSL_8SaturateE0EEEEEENS4_6LayoutINS5_IJSC_SC_SC_EEENS5_IJNSA_ILi0EEESS_SS_EEEEENS5_IJNS4_10UnderscoreESV_SV_EEEEENS4_23SM90_TMA_LOAD_MULTICASTENS4_14ComposedLayoutINS4_7SwizzleILi2ELi4ELi3EEENS4_18smem_ptr_flag_bitsILi8EEENSQ_INS5_IJNSA_ILi8EEESF_EEENS5_IJSF_SC_EEEEEEEvNS4_8identityESY_S18_vS19_EENS_8epilogue10collective18CollectiveEpilogueINS1B_23Sm100TmaWarpSpecializedILi1ELi1ELi32ELb0ELb0EEEJSG_NS5_IJNSQ_ISF_SC_EES1G_EEEaSH_aSH_NS1B_6fusion15FusionCallbacksIS1F_NS1I_17LinearCombinationIaiaiLNS_15FloatRoundStyleE2EEESG_S1H_JEEENS4_5SM1004TMEM4LOAD26SM100_TMEM_LOAD_16dp32b32xENS4_13SM90_TMA_LOADES18_NS4_39AutoVectorizingCopyWithAssumedAlignmentILi128EEENS4_14SM90_TMA_STOREES18_S1U_S1U_EEEvvEEEEvNT_6ParamsE)
        /*0d40*/ 	.short	0x0380
        /*0d42*/ 	.short	0x0800


	//----- nvinfo : EIATTR_SW_WAR
	.align		4
.L_55:
        /*0d44*/ 	.byte	0x04, 0x36
        /*0d46*/ 	.short	(.L_57 - .L_56)
.L_56:
        /*0d48*/ 	.word	0x00000008
.L_57:


//--------------------- .nv.callgraph             --------------------------
	.section	.nv.callgraph,"",@"SHT_CUDA_CALLGRAPH"
	.align	4
	.sectionentsize	8
	.align		4
        /*0000*/ 	.word	0x00000000
	.align		4
        /*0004*/ 	.word	0xffffffff
	.align		4
        /*0008*/ 	.word	index@(_ZN7cutlass13device_kernelINS_4gemm6kernel13GemmUniversalIN4cute5tupleIJiiiiEEENS1_10collective13CollectiveMmaINS1_35MainloopSm100TmaUmmaWarpSpecializedILi27ELi2ELi4ENS5_IJNS4_1CILi2EEESB_NSA_ILi1EEEEEEEENS5_IJNSA_ILi64EEESF_SF_EEEaNS5_IJlSC_lEEEaSH_NS4_8TiledMMAINS4_8MMA_AtomIJNS4_15SM100_MMA_S8_SSIaaiLi64ELi64ELNS4_4UMMA5MajorE0ELSM_0ELNSL_8SaturateE0EEEEEENS4_6LayoutINS5_IJSC_SC_SC_EEENS5_IJNSA_ILi0EEESS_SS_EEEEENS5_IJNS4_10UnderscoreESV_SV_EEEEENS4_23SM90_TMA_LOAD_MULTICASTENS4_14ComposedLayoutINS4_7SwizzleILi2ELi4ELi3EEENS4_18smem_ptr_flag_bitsILi8EEENSQ_INS5_IJNSA_ILi8EEESF_EEENS5_IJSF_SC_EEEEEEEvNS4_8identityESY_S18_vS19_EENS_8epilogue10collective18CollectiveEpilogueINS1B_23Sm100TmaWarpSpecializedILi1ELi1ELi32ELb0ELb0EEEJSG_NS5_IJNSQ_ISF_SC_EES1G_EEEaSH_aSH_NS1B_6fusion15FusionCallbacksIS1F_NS1I_17LinearCombinationIaiaiLNS_15FloatRoundStyleE2EEESG_S1H_JEEENS4_5SM1004TMEM4LOAD26SM100_TMEM_LOAD_16dp32b32xENS4_13SM90_TMA_LOADES18_NS4_39AutoVectorizingCopyWithAssumedAlignmentILi128EEENS4_14SM90_TMA_STOREES18_S1U_S1U_EEEvvEEEEvNT_6ParamsE)
	.align		4
        /*000c*/ 	.word	index@(__assertfail)
	.align		4
        /*0010*/ 	.word	0x00000000
	.align		4
        /*0014*/ 	.word	0xfffffffe
	.align		4
        /*0018*/ 	.word	0x00000000
	.align		4
        /*001c*/ 	.word	0xfffffffd
	.align		4
        /*0020*/ 	.word	0x00000000
	.align		4
        /*0024*/ 	.word	0xfffffffc


//--------------------- .nv.constant4             --------------------------
	.section	.nv.constant4,"a",@progbits
	.align	8
	.align		8
.nv.constant4:
        /*0000*/ 	.dword	__assertfail
	.align		8
        /*0008*/ 	.dword	__unnamed_1
	.align		8
        /*0010*/ 	.dword	__unnamed_2
	.align		8
        /*0018*/ 	.dword	_ZN39_INTERNAL_b9ae9267_4_k_cu_eebef434_99974cuda3std3__45__cpo5beginE
	.align		8
        /*0020*/ 	.dword	_ZN39_INTERNAL_b9ae9267_4_k_cu_eebef434_99974cuda3std3__45__cpo3endE
	.align		8
        /*0028*/ 	.dword	_ZN39_INTERNAL_b9ae9267_4_k_cu_eebef434_99974cuda3std3__45__cpo6cbeginE
	.align		8
        /*0030*/ 	.dword	_ZN39_INTERNAL_b9ae9267_4_k_cu_eebef434_99974cuda3std3__45__cpo4cendE
	.align		8
        /*0038*/ 	.dword	_ZN39_INTERNAL_b9ae9267_4_k_cu_eebef434_99974cuda3std3__441_GLOBAL__N__b9ae9267_4_k_cu_eebef434_99976ignoreE
	.align		8
        /*0040*/ 	.dword	_ZN39_INTERNAL_b9ae9267_4_k_cu_eebef434_99974cuda3std3__419piecewise_constructE
	.align		8
        /*0048*/ 	.dword	_ZN39_INTERNAL_b9ae9267_4_k_cu_eebef434_99974cuda3std3__48in_placeE
	.align		8
        /*0050*/ 	.dword	_ZN39_INTERNAL_b9ae9267_4_k_cu_eebef434_99974cuda3std6ranges3__45__cpo4swapE
	.align		8
        /*0058*/ 	.dword	_ZN39_INTERNAL_b9ae9267_4_k_cu_eebef434_99974cuda3std6ranges3__45__cpo9iter_moveE
	.align		8
        /*0060*/ 	.dword	_ZN39_INTERNAL_b9ae9267_4_k_cu_eebef434_99974cute7productE
	.align		8
        /*0068*/ 	.dword	_ZN39_INTERNAL_b9ae9267_4_k_cu_eebef434_99974cute1_E
	.align		8
        /*0070*/ 	.dword	$str$25
	.align		8
        /*0078*/ 	.dword	$str$26
	.align		8
        /*0080*/ 	.dword	$str$27
	.align		8
        /*0088*/ 	.dword	$str$28


//--------------------- .text._ZN7cutlass13device_kernelINS_4gemm6kernel13GemmUniversalIN4cute5tupleIJiiiiEEENS1_10collective13CollectiveMmaINS1_35MainloopSm100TmaUmmaWarpSpecializedILi27ELi2ELi4ENS5_IJNS4_1CILi2EEESB_NSA_ILi1EEEEEEEENS5_IJNSA_ILi64EEESF_SF_EEEaNS5_IJlSC_lEEEaSH_NS4_8TiledMMAINS4_8MMA_AtomIJNS4_15SM100_MMA_S8_SSIaaiLi64ELi64ELNS4_4UMMA5MajorE0ELSM_0ELNSL_8SaturateE0EEEEEENS4_6LayoutINS5_IJSC_SC_SC_EEENS5_IJNSA_ILi0EEESS_SS_EEEEENS5_IJNS4_10UnderscoreESV_SV_EEEEENS4_23SM90_TMA_LOAD_MULTICASTENS4_14ComposedLayoutINS4_7SwizzleILi2ELi4ELi3EEENS4_18smem_ptr_flag_bitsILi8EEENSQ_INS5_IJNSA_ILi8EEESF_EEENS5_IJSF_SC_EEEEEEEvNS4_8identityESY_S18_vS19_EENS_8epilogue10collective18CollectiveEpilogueINS1B_23Sm100TmaWarpSpecializedILi1ELi1ELi32ELb0ELb0EEEJSG_NS5_IJNSQ_ISF_SC_EES1G_EEEaSH_aSH_NS1B_6fusion15FusionCallbacksIS1F_NS1I_17LinearCombinationIaiaiLNS_15FloatRoundStyleE2EEESG_S1H_JEEENS4_5SM1004TMEM4LOAD26SM100_TMEM_LOAD_16dp32b32xENS4_13SM90_TMA_LOADES18_NS4_39AutoVectorizingCopyWithAssumedAlignmentILi128EEENS4_14SM90_TMA_STOREES18_S1U_S1U_EEEvvEEEEvNT_6ParamsE --------------------------
	.section	.text._ZN7cutlass13device_kernelINS_4gemm6kernel13GemmUniversalIN4cute5tupleIJiiiiEEENS1_10collective13CollectiveMmaINS1_35MainloopSm100TmaUmmaWarpSpecializedILi27ELi2ELi4ENS5_IJNS4_1CILi2EEESB_NSA_ILi1EEEEEEEENS5_IJNSA_ILi64EEESF_SF_EEEaNS5_IJlSC_lEEEaSH_NS4_8TiledMMAINS4_8MMA_AtomIJNS4_15SM100_MMA_S8_SSIaaiLi64ELi64ELNS4_4UMMA5MajorE0ELSM_0ELNSL_8SaturateE0EEEEEENS4_6LayoutINS5_IJSC_SC_SC_EEENS5_IJNSA_ILi0EEESS_SS_EEEEENS5_IJNS4_10UnderscoreESV_SV_EEEEENS4_23SM90_TMA_LOAD_MULTICASTENS4_14ComposedLayoutINS4_7SwizzleILi2ELi4ELi3EEENS4_18smem_ptr_flag_bitsILi8EEENSQ_INS5_IJNSA_ILi8EEESF_EEENS5_IJSF_SC_EEEEEEEvNS4_8identityESY_S18_vS19_EENS_8epilogue10collective18CollectiveEpilogueINS1B_23Sm100TmaWarpSpecializedILi1ELi1ELi32ELb0ELb0EEEJSG_NS5_IJNSQ_ISF_SC_EES1G_EEEaSH_aSH_NS1B_6fusion15FusionCallbacksIS1F_NS1I_17LinearCombinationIaiaiLNS_15FloatRoundStyleE2EEESG_S1H_JEEENS4_5SM1004TMEM4LOAD26SM100_TMEM_LOAD_16dp32b32xENS4_13SM90_TMA_LOADES18_NS4_39AutoVectorizingCopyWithAssumedAlignmentILi128EEENS4_14SM90_TMA_STOREES18_S1U_S1U_EEEvvEEEEvNT_6ParamsE,"ax",@progbits
	.align	128
.text._ZN7cutlass13device_kernelINS_4gemm6kernel13GemmUniversalIN4cute5tupleIJiiiiEEENS1_10collective13CollectiveMmaINS1_35MainloopSm100TmaUmmaWarpSpecializedILi27ELi2ELi4ENS5_IJNS4_1CILi2EEESB_NSA_ILi1EEEEEEEENS5_IJNSA_ILi64EEESF_SF_EEEaNS5_IJlSC_lEEEaSH_NS4_8TiledMMAINS4_8MMA_AtomIJNS4_15SM100_MMA_S8_SSIaaiLi64ELi64ELNS4_4UMMA5MajorE0ELSM_0ELNSL_8SaturateE0EEEEEENS4_6LayoutINS5_IJSC_SC_SC_EEENS5_IJNSA_ILi0EEESS_SS_EEEEENS5_IJNS4_10UnderscoreESV_SV_EEEEENS4_23SM90_TMA_LOAD_MULTICASTENS4_14ComposedLayoutINS4_7SwizzleILi2ELi4ELi3EEENS4_18smem_ptr_flag_bitsILi8EEENSQ_INS5_IJNSA_ILi8EEESF_EEENS5_IJSF_SC_EEEEEEEvNS4_8identityESY_S18_vS19_EENS_8epilogue10collective18CollectiveEpilogueINS1B_23Sm100TmaWarpSpecializedILi1ELi1ELi32ELb0ELb0EEEJSG_NS5_IJNSQ_ISF_SC_EES1G_EEEaSH_aSH_NS1B_6fusion15FusionCallbacksIS1F_NS1I_17LinearCombinationIaiaiLNS_15FloatRoundStyleE2EEESG_S1H_JEEENS4_5SM1004TMEM4LOAD26SM100_TMEM_LOAD_16dp32b32xENS4_13SM90_TMA_LOADES18_NS4_39AutoVectorizingCopyWithAssumedAlignmentILi128EEENS4_14SM90_TMA_STOREES18_S1U_S1U_EEEvvEEEEvNT_6ParamsE:
        .type           _ZN7cutlass13device_kernelINS_4gemm6kernel13GemmUniversalIN4cute5tupleIJiiiiEEENS1_10collective13CollectiveMmaINS1_35MainloopSm100TmaUmmaWarpSpecializedILi27ELi2ELi4ENS5_IJNS4_1CILi2EEESB_NSA_ILi1EEEEEEEENS5_IJNSA_ILi64EEESF_SF_EEEaNS5_IJlSC_lEEEaSH_NS4_8TiledMMAINS4_8MMA_AtomIJNS4_15SM100_MMA_S8_SSIaaiLi64ELi64ELNS4_4UMMA5MajorE0ELSM_0ELNSL_8SaturateE0EEEEEENS4_6LayoutINS5_IJSC_SC_SC_EEENS5_IJNSA_ILi0EEESS_SS_EEEEENS5_IJNS4_10UnderscoreESV_SV_EEEEENS4_23SM90_TMA_LOAD_MULTICASTENS4_14ComposedLayoutINS4_7SwizzleILi2ELi4ELi3EEENS4_18smem_ptr_flag_bitsILi8EEENSQ_INS5_IJNSA_ILi8EEESF_EEENS5_IJSF_SC_EEEEEEEvNS4_8identityESY_S18_vS19_EENS_8epilogue10collective18CollectiveEpilogueINS1B_23Sm100TmaWarpSpecializedILi1ELi1ELi32ELb0ELb0EEEJSG_NS5_IJNSQ_ISF_SC_EES1G_EEEaSH_aSH_NS1B_6fusion15FusionCallbacksIS1F_NS1I_17LinearCombinationIaiaiLNS_15FloatRoundStyleE2EEESG_S1H_JEEENS4_5SM1004TMEM4LOAD26SM100_TMEM_LOAD_16dp32b32xENS4_13SM90_TMA_LOADES18_NS4_39AutoVectorizingCopyWithAssumedAlignmentILi128EEENS4_14SM90_TMA_STOREES18_S1U_S1U_EEEvvEEEEvNT_6ParamsE,@function
        .size           _ZN7cutlass13device_kernelINS_4gemm6kernel13GemmUniversalIN4cute5tupleIJiiiiEEENS1_10collective13CollectiveMmaINS1_35MainloopSm100TmaUmmaWarpSpecializedILi27ELi2ELi4ENS5_IJNS4_1CILi2EEESB_NSA_ILi1EEEEEEEENS5_IJNSA_ILi64EEESF_SF_EEEaNS5_IJlSC_lEEEaSH_NS4_8TiledMMAINS4_8MMA_AtomIJNS4_15SM100_MMA_S8_SSIaaiLi64ELi64ELNS4_4UMMA5MajorE0ELSM_0ELNSL_8SaturateE0EEEEEENS4_6LayoutINS5_IJSC_SC_SC_EEENS5_IJNSA_ILi0EEESS_SS_EEEEENS5_IJNS4_10UnderscoreESV_SV_EEEEENS4_23SM90_TMA_LOAD_MULTICASTENS4_14ComposedLayoutINS4_7SwizzleILi2ELi4ELi3EEENS4_18smem_ptr_flag_bitsILi8EEENSQ_INS5_IJNSA_ILi8EEESF_EEENS5_IJSF_SC_EEEEEEEvNS4_8identityESY_S18_vS19_EENS_8epilogue10collective18CollectiveEpilogueINS1B_23Sm100TmaWarpSpecializedILi1ELi1ELi32ELb0ELb0EEEJSG_NS5_IJNSQ_ISF_SC_EES1G_EEEaSH_aSH_NS1B_6fusion15FusionCallbacksIS1F_NS1I_17LinearCombinationIaiaiLNS_15FloatRoundStyleE2EEESG_S1H_JEEENS4_5SM1004TMEM4LOAD26SM100_TMEM_LOAD_16dp32b32xENS4_13SM90_TMA_LOADES18_NS4_39AutoVectorizingCopyWithAssumedAlignmentILi128EEENS4_14SM90_TMA_STOREES18_S1U_S1U_EEEvvEEEEvNT_6ParamsE,(.L_x_205 - _ZN7cutlass13device_kernelINS_4gemm6kernel13GemmUniversalIN4cute5tupleIJiiiiEEENS1_10collective13CollectiveMmaINS1_35MainloopSm100TmaUmmaWarpSpecializedILi27ELi2ELi4ENS5_IJNS4_1CILi2EEESB_NSA_ILi1EEEEEEEENS5_IJNSA_ILi64EEESF_SF_EEEaNS5_IJlSC_lEEEaSH_NS4_8TiledMMAINS4_8MMA_AtomIJNS4_15SM100_MMA_S8_SSIaaiLi64ELi64ELNS4_4UMMA5MajorE0ELSM_0ELNSL_8SaturateE0EEEEEENS4_6LayoutINS5_IJSC_SC_SC_EEENS5_IJNSA_ILi0EEESS_SS_EEEEENS5_IJNS4_10UnderscoreESV_SV_EEEEENS4_23SM90_TMA_LOAD_MULTICASTENS4_14ComposedLayoutINS4_7SwizzleILi2ELi4ELi3EEENS4_18smem_ptr_flag_bitsILi8EEENSQ_INS5_IJNSA_ILi8EEESF_EEENS5_IJSF_SC_EEEEEEEvNS4_8identityESY_S18_vS19_EENS_8epilogue10collective18CollectiveEpilogueINS1B_23Sm100TmaWarpSpecializedILi1ELi1ELi32ELb0ELb0EEEJSG_NS5_IJNSQ_ISF_SC_EES1G_EEEaSH_aSH_NS1B_6fusion15FusionCallbacksIS1F_NS1I_17LinearCombinationIaiaiLNS_15FloatRoundStyleE2EEESG_S1H_JEEENS4_5SM1004TMEM4LOAD26SM100_TMEM_LOAD_16dp32b32xENS4_13SM90_TMA_LOADES18_NS4_39AutoVectorizingCopyWithAssumedAlignmentILi128EEENS4_14SM90_TMA_STOREES18_S1U_S1U_EEEvvEEEEvNT_6ParamsE)
        .other          _ZN7cutlass13device_kernelINS_4gemm6kernel13GemmUniversalIN4cute5tupleIJiiiiEEENS1_10collective13CollectiveMmaINS1_35MainloopSm100TmaUmmaWarpSpecializedILi27ELi2ELi4ENS5_IJNS4_1CILi2EEESB_NSA_ILi1EEEEEEEENS5_IJNSA_ILi64EEESF_SF_EEEaNS5_IJlSC_lEEEaSH_NS4_8TiledMMAINS4_8MMA_AtomIJNS4_15SM100_MMA_S8_SSIaaiLi64ELi64ELNS4_4UMMA5MajorE0ELSM_0ELNSL_8SaturateE0EEEEEENS4_6LayoutINS5_IJSC_SC_SC_EEENS5_IJNSA_ILi0EEESS_SS_EEEEENS5_IJNS4_10UnderscoreESV_SV_EEEEENS4_23SM90_TMA_LOAD_MULTICASTENS4_14ComposedLayoutINS4_7SwizzleILi2ELi4ELi3EEENS4_18smem_ptr_flag_bitsILi8EEENSQ_INS5_IJNSA_ILi8EEESF_EEENS5_IJSF_SC_EEEEEEEvNS4_8identityESY_S18_vS19_EENS_8epilogue10collective18CollectiveEpilogueINS1B_23Sm100TmaWarpSpecializedILi1ELi1ELi32ELb0ELb0EEEJSG_NS5_IJNSQ_ISF_SC_EES1G_EEEaSH_aSH_NS1B_6fusion15FusionCallbacksIS1F_NS1I_17LinearCombinationIaiaiLNS_15FloatRoundStyleE2EEESG_S1H_JEEENS4_5SM1004TMEM4LOAD26SM100_TMEM_LOAD_16dp32b32xENS4_13SM90_TMA_LOADES18_NS4_39AutoVectorizingCopyWithAssumedAlignmentILi128EEENS4_14SM90_TMA_STOREES18_S1U_S1U_EEEvvEEEEvNT_6ParamsE,@"STO_CUDA_ENTRY STV_DEFAULT"
_ZN7cutlass13device_kernelINS_4gemm6kernel13GemmUniversalIN4cute5tupleIJiiiiEEENS1_10collective13CollectiveMmaINS1_35MainloopSm100TmaUmmaWarpSpecializedILi27ELi2ELi4ENS5_IJNS4_1CILi2EEESB_NSA_ILi1EEEEEEEENS5_IJNSA_ILi64EEESF_SF_EEEaNS5_IJlSC_lEEEaSH_NS4_8TiledMMAINS4_8MMA_AtomIJNS4_15SM100_MMA_S8_SSIaaiLi64ELi64ELNS4_4UMMA5MajorE0ELSM_0ELNSL_8SaturateE0EEEEEENS4_6LayoutINS5_IJSC_SC_SC_EEENS5_IJNSA_ILi0EEESS_SS_EEEEENS5_IJNS4_10UnderscoreESV_SV_EEEEENS4_23SM90_TMA_LOAD_MULTICASTENS4_14ComposedLayoutINS4_7SwizzleILi2ELi4ELi3EEENS4_18smem_ptr_flag_bitsILi8EEENSQ_INS5_IJNSA_ILi8EEESF_EEENS5_IJSF_SC_EEEEEEEvNS4_8identityESY_S18_vS19_EENS_8epilogue10collective18CollectiveEpilogueINS1B_23Sm100TmaWarpSpecializedILi1ELi1ELi32ELb0ELb0EEEJSG_NS5_IJNSQ_ISF_SC_EES1G_EEEaSH_aSH_NS1B_6fusion15FusionCallbacksIS1F_NS1I_17LinearCombinationIaiaiLNS_15FloatRoundStyleE2EEESG_S1H_JEEENS4_5SM1004TMEM4LOAD26SM100_TMEM_LOAD_16dp32b32xENS4_13SM90_TMA_LOADES18_NS4_39AutoVectorizingCopyWithAssumedAlignmentILi128EEENS4_14SM90_TMA_STOREES18_S1U_S1U_EEEvvEEEEvNT_6ParamsE:
[----:B------:R-:W1:Y:S01]  /*0000*/  LDC R1, c[0x0][0x37c] ;  /* 0x0000df00ff017b82 */ /* 0x000e620000000800 */
[----:B------:R-:W2:Y:S01]  /*0010*/  S2R R69, SR_TID.X ;  /* 0x0000000000457919 */ /* 0x000ea20000002100 */
[----:B------:R-:W3:Y:S01]  /*0020*/  LDCU.64 UR8, c[0x0][0x890] ;  /* 0x00011200ff0877ac */ /* 0x000ee20008000a00 */
[----:B------:R-:W-:Y:S02]  /*0030*/  PRMT R80, RZ, 0x7610, R80 ;  /* 0x00007610ff507816 */ /* 0x000fe40000000050 */
[----:B------:R-:W-:Y:S01]  /*0040*/  ELECT P3, URZ, PT ;  /* 0x0000000000ff782f */ /* 0x000fe20003860000 */
[----:B---3--:R-:W-:-:S04]  /*0050*/  UISETP.NE.U32.AND UP0, UPT, UR8, URZ, UPT ;  /* 0x000000ff0800728c */ /* 0x008fc8000bf05070 */
[----:B------:R-:W-:Y:S01]  /*0060*/  UISETP.NE.AND.EX UP0, UPT, UR9, URZ, UPT, UP0 ;  /* 0x000000ff0900728c */ /* 0x000fe2000bf05300 */
[----:B--2---:R-:W-:-:S05]  /*0070*/  SHF.R.U32.HI R81, RZ, 0x5, R69 ;  /* 0x00000005ff517819 */ /* 0x004fca0000011645 */
[----:B------:R-:W2:Y:S02]  /*0080*/  SHFL.IDX PT, R0, R81, RZ, 0x1f ;  /* 0x00001fff51007589 */ /* 0x000ea400000e0000 */
[----:B--2---:R-:W-:Y:S01]  /*0090*/  R2UR UR22, R0 ;  /* 0x00000000001672ca */ /* 0x004fe200000e0000 */
[----:B-1----:R-:W-:-:S14]  /*00a0*/  BRA.U UP0, `(.L_x_0) ;  /* 0x0000000100307547 */ /* 0x002fdc000b800000 */
[----:B------:R-:W1:Y:S02]  /*00b0*/  LDCU.64 UR4, c[0x0][0x888] ;  /* 0x00011100ff0477ac */ /* 0x000e640008000a00 */
[----:B-1----:R-:W-:-:S04]  /*00c0*/  UISETP.NE.U32.AND UP0, UPT, UR4, URZ, UPT ;  /* 0x000000ff0400728c */ /* 0x002fc8000bf05070 */
[----:B------:R-:W-:-:S09]  /*00d0*/  UISETP.NE.AND.EX UP0, UPT, UR5, URZ, UPT, UP0 ;  /* 0x000000ff0500728c */ /* 0x000fd2000bf05300 */
[----:B------:R-:W-:Y:S05]  /*00e0*/  BRA.U !UP0, `(.L_x_1) ;  /* 0x0000000108147547 */ /* 0x000fea000b800000 */
[----:B------:R-:W1:Y:S01]  /*00f0*/  LDC.64 R2, c[0x0][0x888] ;  /* 0x00022200ff027b82 */ /* 0x000e620000000a00 */
[----:B------:R-:W1:Y:S02]  /*0100*/  LDCU.64 UR4, c[0x0][0x358] ;  /* 0x00006b00ff0477ac */ /* 0x000e640008000a00 */
[----:B-1----:R1:W5:Y:S01]  /*0110*/  LDG.E R39, desc[UR4][R2.64] ;  /* 0x0000000402277981 */ /* 0x002362000c1e1900 */
[----:B------:R-:W-:Y:S01]  /*0120*/  HFMA2 R80, -RZ, RZ, 0, 5.9604644775390625e-08 ;  /* 0x00000001ff507431 */ /* 0x000fe200000001ff */
[----:B------:R-:W-:Y:S05]  /*0130*/  BRA `(.L_x_0) ;  /* 0x00000000000c7947 */ /* 0x000fea0003800000 */
.L_x_1:
[----:B------:R-:W1:Y:S01]  /*0140*/  LDCU UR4, c[0x0][0x880] ;  /* 0x00011000ff0477ac */ /* 0x000e620008000800 */
[----:B------:R-:W-:Y:S01]  /*0150*/  HFMA2 R80, -RZ, RZ, 0, 5.9604644775390625e-08 ;  /* 0x00000001ff507431 */ /* 0x000fe200000001ff */
[----:B-1----:R-:W-:-:S07]  /*0160*/  MOV R39, UR4 ;  /* 0x0000000400277c02 */ /* 0x002fce0008000f00 */
.L_x_0:
[----:B------:R-:W2:Y:S02]  /*0170*/  LDCU.64 UR4, c[0x0][0x8b0] ;  /* 0x00011600ff0477ac */ /* 0x000ea40008000a00 */
[----:B--2---:R-:W-:-:S04]  /*0180*/  UISETP.NE.U32.AND UP0, UPT, UR4, URZ, UPT ;  /* 0x000000ff0400728c */ /* 0x004fc8000bf05070 */
[----:B------:R-:W-:-:S09]  /*0190*/  UISETP.NE.AND.EX UP0, UPT, UR5, URZ, UPT, UP0 ;  /* 0x000000ff0500728c */ /* 0x000fd2000bf05300 */
[----:B------:R-:W-:Y:S05]  /*01a0*/  BRA.U UP0, `(.L_x_2) ;  /* 0x0000000100287547 */ /* 0x000fea000b800000 */
[----:B------:R-:W2:Y:S02]  /*01b0*/  LDCU.64 UR4, c[0x0][0x8a8] ;  /* 0x00011500ff0477ac */ /* 0x000ea40008000a00 */
[----:B--2---:R-:W-:-:S04]  /*01c0*/  UISETP.NE.U32.AND UP0, UPT, UR4, URZ, UPT ;  /* 0x000000ff0400728c */ /* 0x004fc8000bf05070 */
[----:B------:R-:W-:-:S09]  /*01d0*/  UISETP.NE.AND.EX UP0, UPT, UR5, URZ, UPT, UP0 ;  /* 0x000000ff0500728c */ /* 0x000fd2000bf05300 */
[----:B------:R-:W-:Y:S05]  /*01e0*/  BRA.U !UP0, `(.L_x_3) ;  /* 0x0000000108107547 */ /* 0x000fea000b800000 */
[----:B-1----:R-:W1:Y:S01]  /*01f0*/  LDC.64 R2, c[0x0][0x8a8] ;  /* 0x00022a00ff027b82 */ /* 0x002e620000000a00 */
[----:B------:R-:W1:Y:S02]  /*0200*/  LDCU.64 UR4, c[0x0][0x358] ;  /* 0x00006b00ff0477ac */ /* 0x000e640008000a00 */
[----:B-1----:R2:W5:Y:S01]  /*0210*/  LDG.E R38, desc[UR4][R2.64] ;  /* 0x0000000402267981 */ /* 0x002562000c1e1900 */
[----:B------:R-:W-:Y:S05]  /*0220*/  BRA `(.L_x_2) ;  /* 0x0000000000087947 */ /* 0x000fea0003800000 */
.L_x_3:
[----:B------:R-:W2:Y:S02]  /*0230*/  LDCU UR4, c[0x0][0x8a0] ;  /* 0x00011400ff0477ac */ /* 0x000ea40008000800 */
[----:B--2---:R-:W-:Y:S02]  /*0240*/  MOV R38, UR4 ;  /* 0x0000000400267c02 */ /* 0x004fe40008000f00 */
.L_x_2:
[----:B------:R-:W-:Y:S01]  /*0250*/  IMAD.U32 R0, RZ, RZ, UR22 ;  /* 0x00000016ff007e24 */ /* 0x000fe2000f8e00ff */
[----:B------:R-:W-:Y:S04]  /*0260*/  BSSY.RECONVERGENT B0, `(.L_x_4) ;  /* 0x000000c000007945 */ /* 0x000fe80003800200 */
[C---:B------:R-:W-:Y:S02]  /*0270*/  ISETP.NE.OR P1, PT, R0.reuse, 0x1, !P3 ;  /* 0x000000010000780c */ /* 0x040fe40005f25670 */
[----:B------:R-:W-:-:S11]  /*0280*/  ISETP.NE.OR P0, PT, R0, 0x3, !P3 ;  /* 0x000000030000780c */ /* 0x000fd60005f05670 */
[----:B------:R-:W-:Y:S05]  /*0290*/  @P1 BRA `(.L_x_5) ;  /* 0x0000000000201947 */ /* 0x000fea0003800000 */
[----:B------:R-:W3:Y:S02]  /*02a0*/  LDCU.64 UR4, c[0x0][0x348] ;  /* 0x00006900ff0477ac */ /* 0x000ee40008000a00 */
[----:B---3--:R-:W-:Y:S02]  /*02b0*/  UIADD3 UR6, UP1, UPT, UR4, 0x80, URZ ;  /* 0x0000008004067890 */ /* 0x008fe4000ff3e0ff */
[----:B------:R-:W-:Y:S02]  /*02c0*/  UIADD3 UR4, UP0, UPT, UR4, 0x180, URZ ;  /* 0x0000018004047890 */ /* 0x000fe4000ff1e0ff */
[----:B------:R-:W-:Y:S02]  /*02d0*/  UIADD3.X UR7, UPT, UPT, URZ, UR5, URZ, UP1, !UPT ;  /* 0x00000005ff077290 */ /* 0x000fe40008ffe4ff */
[----:B------:R-:W-:-:S07]  /*02e0*/  UIADD3.X UR5, UPT, UPT, URZ, UR5, URZ, UP0, !UPT ;  /* 0x00000005ff057290 */ /* 0x000fce00087fe4ff */
[----:B------:R3:W-:Y:S02]  /*02f0*/  UTMACCTL.PF [UR6] ;  /* 0x00000000060079b9 */ /* 0x0007e40008040000 */
[----:B------:R3:W-:Y:S02]  /*0300*/  UTMACCTL.PF [UR4] ;  /* 0x00000000040079b9 */ /* 0x0007e40008040000 */
[----:B---3--:R-:W-:Y:S01]  /*0310*/  NOP ;  /* 0x0000000000007918 */ /* 0x008fe20000000000 */
.L_x_5:
[----:B------:R-:W-:Y:S05]  /*0320*/  BSYNC.RECONVERGENT B0 ;  /* 0x0000000000007941 */ /* 0x000fea0003800200 */
.L_x_4:
[----:B------:R-:W-:Y:S04]  /*0330*/  BSSY.RECONVERGENT B0, `(.L_x_6) ;  /* 0x000000a000007945 */ /* 0x000fe80003800200 */
        /* <DEDUP_REMOVED lines=9> */
.L_x_7:
[----:B------:R-:W-:Y:S05]  /*03d0*/  BSYNC.RECONVERGENT B0 ;  /* 0x0000000000007941 */ /* 0x000fea0003800200 */
.L_x_6:
[----:B------:R-:W3:Y:S01]  /*03e0*/  LDCU.64 UR4, c[0x0][0x888] ;  /* 0x00011100ff0477ac */ /* 0x000ee20008000a00 */
[----:B------:R-:W-:Y:S02]  /*03f0*/  UISETP.EQ.U32.AND UP1, UPT, UR8, URZ, UPT ;  /* 0x000000ff0800728c */ /* 0x000fe4000bf22070 */
[----:B------:R-:W-:Y:S02]  /*0400*/  UPLOP3.LUT UP3, UPT, UPT, UPT, UPT, 0x80, 0x8 ;  /* 0x000000000008789c */ /* 0x000fe40003f6f070 */
[----:B---3--:R-:W-:-:S04]  /*0410*/  UISETP.NE.U32.AND UP0, UPT, UR4, URZ, UPT ;  /* 0x000000ff0400728c */ /* 0x008fc8000bf05070 */
[----:B------:R-:W-:-:S04]  /*0420*/  UISETP.NE.AND.EX UP0, UPT, UR5, URZ, UPT, UP0 ;  /* 0x000000ff0500728c */ /* 0x000fc8000bf05300 */
[----:B------:R-:W-:-:S04]  /*0430*/  UISETP.EQ.OR.EX UP2, UPT, UR9, URZ, !UP0, UP1 ;  /* 0x000000ff0900728c */ /* 0x000fc8000c742710 */
[----:B------:R-:W-:-:S05]  /*0440*/  UP2UR UR61, UPR, URZ, 0x4 ;  /* 0x00000004ff3d7883 */ /* 0x000fca0008000000 */
[----:B------:R-:W-:Y:S07]  /*0450*/  BRA.U !UP2, `(.L_x_8) ;  /* 0x000000010a207547 */ /* 0x000fee000b800000 */
[----:B-----5:R-:W-:Y:S01]  /*0460*/  R2UR UR5, R39 ;  /* 0x00000000270572ca */ /* 0x020fe200000e0000 */
[----:B------:R-:W-:Y:S02]  /*0470*/  UISETP.NE.U32.AND UP1, UPT, UR8, URZ, UPT ;  /* 0x000000ff0800728c */ /* 0x000fe4000bf25070 */
[----:B------:R-:W-:Y:S02]  /*0480*/  USEL UR4, URZ, 0xffffffff, UP0 ;  /* 0xffffffffff047887 */ /* 0x000fe40008000000 */
[----:B------:R-:W-:-:S08]  /*0490*/  UISETP.NE.AND.EX UP1, UPT, UR9, URZ, UPT, UP1 ;  /* 0x000000ff0900728c */ /* 0x000fd0000bf25310 */
[----:B------:R-:W-:-:S04]  /*04a0*/  UISETP.NE.AND UP0, UPT, UR5, URZ, UPT ;  /* 0x000000ff0500728c */ /* 0x000fc8000bf05270 */
[----:B------:R-:W-:-:S04]  /*04b0*/  @!UP1 USEL UR4, URZ, 0xffffffff, UP0 ;  /* 0xffffffffff049887 */ /* 0x000fc80008000000 */
[----:B------:R-:W-:-:S04]  /*04c0*/  ULOP3.LUT UR4, UR4, 0x1, URZ, 0xc0, !UPT ;  /* 0x0000000104047892 */ /* 0x000fc8000f8ec0ff */
[----:B------:R-:W-:-:S11]  /*04d0*/  UISETP.NE.U32.AND UP3, UPT, UR4, 0x1, UPT ;  /* 0x000000010400788c */ /* 0x000fd6000bf65070 */
.L_x_8:
[----:B-12---:R-:W1:Y:S01]  /*04e0*/  SHFL.IDX PT, R2, R81, RZ, 0x1f ;  /* 0x00001fff51027589 */ /* 0x006e6200000e0000 */
[----:B------:R-:W-:-:S04]  /*04f0*/  UISETP.NE.AND UP0, UPT, UR22, 0x2, UPT ;  /* 0x000000021600788c */ /* 0x000fc8000bf05270 */
[----:B------:R-:W-:Y:S01]  /*0500*/  USEL UR34, URZ, 0x1, UP0 ;  /* 0x00000001ff227887 */ /* 0x000fe20008000000 */
[----:B-1----:R-:W-:-:S13]  /*0510*/  ISETP.NE.AND P0, PT, R2, RZ, PT ;  /* 0x000000ff0200720c */ /* 0x002fda0003f05270 */
[----:B------:R-:W-:Y:S05]  /*0520*/  @P0 BRA `(.L_x_9) ;  /* 0x00000004001c0947 */ /* 0x000fea0003800000 */
[----:B------:R-:W-:Y:S01]  /*0530*/  ELECT P0, URZ, PT ;  /* 0x0000000000ff782f */ /* 0x000fe20003800000 */
[----:B------:R-:W-:-:S12]  /*0540*/  BSSY.RECONVERGENT B0, `(.L_x_9) ;  /* 0x0000045000007945 */ /* 0x000fd80003800200 */
[----:B------:R-:W-:Y:S05]  /*0550*/  @!P0 BRA `(.L_x_10) ;  /* 0x00000004000c8947 */ /* 0x000fea0003800000 */
[----:B------:R-:W1:Y:S01]  /*0560*/  S2UR UR4, SR_CgaCtaId ;  /* 0x00000000000479c3 */ /* 0x000e620000008800 */
[----:B------:R-:W-:Y:S01]  /*0570*/  UMOV UR5, 0x400 ;  /* 0x0000040000057882 */ /* 0x000fe20000000000 */
[----:B------:R-:W-:Y:S01]  /*0580*/  UMOV UR8, 0x1 ;  /* 0x0000000100087882 */ /* 0x000fe20000000000 */
[----:B------:R-:W-:Y:S01]  /*0590*/  UMOV UR6, 0x3 ;  /* 0x0000000300067882 */ /* 0x000fe20000000000 */
[----:B------:R-:W-:-:S04]  /*05a0*/  UIADD3 UR8, UPT, UPT, -UR8, 0x100000, URZ ;  /* 0x0010000008087890 */ /* 0x000fc8000fffe1ff */
[----:B------:R-:W-:Y:S02]  /*05b0*/  USHF.L.U32 UR9, UR8, 0xb, URZ ;  /* 0x0000000b08097899 */ /* 0x000fe400080006ff */
[----:B------:R-:W-:Y:S02]  /*05c0*/  USHF.L.U32 UR8, UR8, 0x1, URZ ;  /* 0x0000000108087899 */ /* 0x000fe400080006ff */
[----:B------:R-:W-:-:S04]  /*05d0*/  UIADD3 UR6, UPT, UPT, -UR6, 0x100000, URZ ;  /* 0x0010000006067890 */ /* 0x000fc8000fffe1ff */
[----:B------:R-:W-:Y:S02]  /*05e0*/  USHF.L.U32 UR7, UR6, 0xb, URZ ;  /* 0x0000000b06077899 */ /* 0x000fe400080006ff */
[----:B------:R-:W-:Y:S02]  /*05f0*/  USHF.L.U32 UR6, UR6, 0x1, URZ ;  /* 0x0000000106067899 */ /* 0x000fe400080006ff */
[----:B-1----:R-:W-:Y:S01]  /*0600*/  ULEA UR4, UR4, UR5, 0x18 ;  /* 0x0000000504047291 */ /* 0x002fe2000f8ec0ff */
[----:B------:R-:W1:Y:S11]  /*0610*/  FENCE.VIEW.ASYNC.S ;  /* 0x00000000000073c6 */ /* 0x000e760000000000 */
[----:B-1----:R1:W2:Y:S01]  /*0620*/  SYNCS.EXCH.64 URZ, [UR4], UR8 ;  /* 0x0000000804ff75b2 */ /* 0x0022a20008000100 */
[----:B------:R1:W3:Y:S01]  /*0630*/  SYNCS.EXCH.64 URZ, [UR4+0xd8], UR6 ;  /* 0x0000d80604ff75b2 */ /* 0x0002e20008000100 */
[----:B------:R1:W4:Y:S01]  /*0640*/  SYNCS.EXCH.64 URZ, [UR4+0x8], UR8 ;  /* 0x0000080804ff75b2 */ /* 0x0003220008000100 */
[----:B------:R1:W1:Y:S01]  /*0650*/  SYNCS.EXCH.64 URZ, [UR4+0xe0], UR6 ;  /* 0x0000e00604ff75b2 */ /* 0x0002620008000100 */
        /* <DEDUP_REMOVED lines=50> */
[----:B--234-:R-:W-:Y:S01]  /*0980*/  NOP ;  /* 0x0000000000007918 */ /* 0x01cfe20000000000 */
.L_x_10:
[----:B-1----:R-:W-:Y:S05]  /*0990*/  BSYNC.RECONVERGENT B0 ;  /* 0x0000000000007941 */ /* 0x002fea0003800200 */
.L_x_9:
[----:B------:R-:W1:Y:S01]  /*09a0*/  SHFL.IDX PT, R2, R81, RZ, 0x1f ;  /* 0x00001fff51027589 */ /* 0x000e6200000e0000 */
[----:B------:R-:W-:Y:S01]  /*09b0*/  NOP ;  /* 0x0000000000007918 */ /* 0x000fe20000000000 */
[----:B-1----:R-:W-:-:S13]  /*09c0*/  ISETP.NE.AND P0, PT, R2, 0x1, PT ;  /* 0x000000010200780c */ /* 0x002fda0003f05270 */
[----:B------:R-:W-:Y:S05]  /*09d0*/  @P0 BRA `(.L_x_11) ;  /* 0x0000000000400947 */ /* 0x000fea0003800000 */
        /* <DEDUP_REMOVED lines=9> */
[----:B------:R-:W-:Y:S01]  /*0a70*/  USHF.L.U32 UR6, UR6, 0x1, URZ ;  /* 0x0000000106067899 */ /* 0x000fe200080006ff */
[----:B------:R-:W-:Y:S01]  /*0a80*/  ELECT P0, URZ, PT ;  /* 0x0000000000ff782f */ /* 0x000fe20003800000 */
[----:B-1----:R-:W-:Y:S01]  /*0a90*/  ULEA UR4, UR4, UR5, 0x18 ;  /* 0x0000000504047291 */ /* 0x002fe2000f8ec0ff */
[----:B------:R-:W1:Y:S11]  /*0aa0*/  FENCE.VIEW.ASYNC.S ;  /* 0x00000000000073c6 */ /* 0x000e760000000000 */
[----:B-1----:R1:W2:Y:S01]  /*0ab0*/  SYNCS.EXCH.64 URZ, [UR4+0x1b0], UR8 ;  /* 0x0001b00804ff75b2 */ /* 0x0022a20008000100 */
[----:B------:R1:W3:Y:S01]  /*0ac0*/  SYNCS.EXCH.64 URZ, [UR4+0x1b8], UR6 ;  /* 0x0001b80604ff75b2 */ /* 0x0002e20008000100 */
[----:B------:R-:W-:Y:S01]  /*0ad0*/  NOP ;  /* 0x0000000000007918 */ /* 0x000fe20000000000 */
.L_x_11:
[----:B------:R-:W4:Y:S01]  /*0ae0*/  SHFL.IDX PT, R2, R81, RZ, 0x1f ;  /* 0x00001fff51027589 */ /* 0x000f2200000e0000 */
[----:B------:R-:W-:Y:S01]  /*0af0*/  NOP ;  /* 0x0000000000007918 */ /* 0x000fe20000000000 */
[----:B----4-:R-:W-:-:S13]  /*0b00*/  ISETP.NE.AND P0, PT, R2, 0x3, PT ;  /* 0x000000030200780c */ /* 0x010fda0003f05270 */
[----:B------:R-:W-:Y:S05]  /*0b10*/  @P0 BRA `(.L_x_12) ;  /* 0x0000000000300947 */ /* 0x000fea0003800000 */
[----:B-1----:R-:W1:Y:S01]  /*0b20*/  S2UR UR6, SR_CgaCtaId ;  /* 0x00000000000679c3 */ /* 0x002e620000008800 */
[----:B------:R-:W-:Y:S01]  /*0b30*/  UMOV UR4, 0x400 ;  /* 0x0000040000047882 */ /* 0x000fe20000000000 */
[----:B------:R-:W-:Y:S01]  /*0b40*/  UMOV UR5, 0x20 ;  /* 0x0000002000057882 */ /* 0x000fe20000000000 */
[----:B------:R-:W-:Y:S01]  /*0b50*/  ELECT P0, URZ, PT ;  /* 0x0000000000ff782f */ /* 0x000fe20003800000 */
[----:B-1----:R-:W-:Y:S02]  /*0b60*/  ULEA UR6, UR6, UR4, 0x18 ;  /* 0x0000000406067291 */ /* 0x002fe4000f8ec0ff */
[----:B------:R-:W-:-:S04]  /*0b70*/  UIADD3 UR4, UPT, UPT, -UR5, 0x100000, URZ ;  /* 0x0010000005047890 */ /* 0x000fc8000fffe1ff */
[----:B------:R-:W-:Y:S02]  /*0b80*/  USHF.L.U32 UR5, UR4, 0xb, URZ ;  /* 0x0000000b04057899 */ /* 0x000fe400080006ff */
[----:B------:R-:W-:Y:S01]  /*0b90*/  USHF.L.U32 UR4, UR4, 0x1, URZ ;  /* 0x0000000104047899 */ /* 0x000fe200080006ff */
[----:B------:R-:W1:Y:S11]  /*0ba0*/  FENCE.VIEW.ASYNC.S ;  /* 0x00000000000073c6 */ /* 0x000e760000000000 */
[----:B-1----:R4:W1:Y:S01]  /*0bb0*/  SYNCS.EXCH.64 URZ, [UR6+0x1c0], UR4 ;  /* 0x0001c00406ff75b2 */ /* 0x0028620008000100 */
[----:B------:R4:W1:Y:S02]  /*0bc0*/  SYNCS.EXCH.64 URZ, [UR6+0x1c8], UR4 ;  /* 0x0001c80406ff75b2 */ /* 0x0008640008000100 */
[----:B----4-:R-:W-:Y:S01]  /*0bd0*/  NOP ;  /* 0x0000000000007918 */ /* 0x010fe20000000000 */
.L_x_12:
[----:B------:R-:W4:Y:S01]  /*0be0*/  SHFL.IDX PT, R2, R81, RZ, 0x1f ;  /* 0x00001fff51027589 */ /* 0x000f2200000e0000 */
[----:B------:R-:W-:Y:S01]  /*0bf0*/  NOP ;  /* 0x0000000000007918 */ /* 0x000fe20000000000 */
[----:B----4-:R-:W-:-:S13]  /*0c00*/  ISETP.NE.AND P0, PT, R2, 0x4, PT ;  /* 0x000000040200780c */ /* 0x010fda0003f05270 */
[----:B------:R-:W-:Y:S05]  /*0c10*/  @P0 BRA `(.L_x_13) ;  /* 0x00000000004c0947 */ /* 0x000fea0003800000 */
[----:B-1----:R-:W1:Y:S01]  /*0c20*/  S2UR UR6, SR_CgaCtaId ;  /* 0x00000000000679c3 */ /* 0x002e620000008800 */
[----:B------:R-:W-:Y:S01]  /*0c30*/  UMOV UR4, 0x3a0 ;  /* 0x000003a000047882 */ /* 0x000fe20000000000 */
[----:B------:R-:W-:Y:S01]  /*0c40*/  UMOV UR5, 0x400 ;  /* 0x0000040000057882 */ /* 0x000fe20000000000 */
[----:B------:R-:W-:Y:S01]  /*0c50*/  USEL UR4, UR4, 0x320, UP3 ;  /* 0x0000032004047887 */ /* 0x000fe20009800000 */
[----:B------:R-:W-:Y:S01]  /*0c60*/  UMOV UR8, 0x1 ;  /* 0x0000000100087882 */ /* 0x000fe20000000000 */
[----:B------:R-:W-:Y:S01]  /*0c70*/  ELECT P0, URZ, PT ;  /* 0x0000000000ff782f */ /* 0x000fe20003800000 */
[----:B------:R-:W-:-:S04]  /*0c80*/  UIADD3 UR8, UPT, UPT, -UR8, 0x100000, URZ ;  /* 0x0010000008087890 */ /* 0x000fc8000fffe1ff */
[----:B------:R-:W-:Y:S02]  /*0c90*/  USHF.L.U32 UR9, UR8, 0xb, URZ ;  /* 0x0000000b08097899 */ /* 0x000fe400080006ff */
[----:B------:R-:W-:Y:S02]  /*0ca0*/  USHF.L.U32 UR8, UR8, 0x1, URZ ;  /* 0x0000000108087899 */ /* 0x000fe400080006ff */
[----:B-1----:R-:W-:Y:S02]  /*0cb0*/  ULEA UR6, UR6, UR5, 0x18 ;  /* 0x0000000506067291 */ /* 0x002fe4000f8ec0ff */
[----:B------:R-:W-:-:S04]  /*0cc0*/  UIADD3 UR4, UPT, UPT, -UR4, 0x100000, URZ ;  /* 0x0010000004047890 */ /* 0x000fc8000fffe1ff */
[----:B------:R-:W-:Y:S02]  /*0cd0*/  USHF.L.U32 UR5, UR4, 0xb, URZ ;  /* 0x0000000b04057899 */ /* 0x000fe400080006ff */
[----:B------:R-:W-:Y:S01]  /*0ce0*/  USHF.L.U32 UR4, UR4, 0x1, URZ ;  /* 0x0000000104047899 */ /* 0x000fe200080006ff */
[----:B------:R-:W1:Y:S03]  /*0cf0*/  FENCE.VIEW.ASYNC.S ;  /* 0x00000000000073c6 */ /* 0x000e660000000000 */
[----:B-1----:R4:W1:Y:S08]  /*0d00*/  SYNCS.EXCH.64 URZ, [UR6+0x1d0], UR8 ;  /* 0x0001d00806ff75b2 */ /* 0x0028700008000100 */
[----:B------:R4:W1:Y:S01]  /*0d10*/  SYNCS.EXCH.64 URZ, [UR6+0x1e0], UR4 ;  /* 0x0001e00406ff75b2 */ /* 0x0008620008000100 */
[----:B------:R4:W1:Y:S01]  /*0d20*/  SYNCS.EXCH.64 URZ, [UR6+0x1d8], UR8 ;  /* 0x0001d80806ff75b2 */ /* 0x0008620008000100 */
[----:B------:R4:W1:Y:S02]  /*0d30*/  SYNCS.EXCH.64 URZ, [UR6+0x1e8], UR4 ;  /* 0x0001e80406ff75b2 */ /* 0x0008640008000100 */
[----:B----4-:R-:W-:Y:S01]  /*0d40*/  NOP ;  /* 0x0000000000007918 */ /* 0x010fe20000000000 */
.L_x_13:
[----:B------:R-:W4:Y:S01]  /*0d50*/  SHFL.IDX PT, R2, R81, RZ, 0x1f ;  /* 0x00001fff51027589 */ /* 0x000f2200000e0000 */
[----:B------:R-:W-:Y:S01]  /*0d60*/  NOP ;  /* 0x0000000000007918 */ /* 0x000fe20000000000 */
[----:B----4-:R-:W-:-:S13]  /*0d70*/  ISETP.NE.AND P0, PT, R2, 0x5, PT ;  /* 0x000000050200780c */ /* 0x010fda0003f05270 */
[----:B------:R-:W-:Y:S05]  /*0d80*/  @P0 BRA `(.L_x_14) ;  /* 0x0000000000580947 */ /* 0x000fea0003800000 */
[----:B-1----:R-:W1:Y:S01]  /*0d90*/  S2UR UR4, SR_CgaCtaId ;  /* 0x00000000000479c3 */ /* 0x002e620000008800 */
        /* <DEDUP_REMOVED lines=12> */
[----:B-1----:R4:W1:Y:S01]  /*0e60*/  SYNCS.EXCH.64 URZ, [UR4+0x1f0], UR8 ;  /* 0x0001f00804ff75b2 */ /* 0x0028620008000100 */
[----:B------:R4:W1:Y:S01]  /*0e70*/  SYNCS.EXCH.64 URZ, [UR4+0x210], UR6 ;  /* 0x0002100604ff75b2 */ /* 0x0008620008000100 */
[----:B------:R4:W1:Y:S01]  /*0e80*/  SYNCS.EXCH.64 URZ, [UR4+0x1f8], UR8 ;  /* 0x0001f80804ff75b2 */ /* 0x0008620008000100 */
[----:B------:R4:W1:Y:S01]  /*0e90*/  SYNCS.EXCH.64 URZ, [UR4+0x218], UR6 ;  /* 0x0002180604ff75b2 */ /* 0x0008620008000100 */
[----:B------:R4:W1:Y:S01]  /*0ea0*/  SYNCS.EXCH.64 URZ, [UR4+0x200], UR8 ;  /* 0x0002000804ff75b2 */ /* 0x0008620008000100 */
[----:B------:R4:W1:Y:S01]  /*0eb0*/  SYNCS.EXCH.64 URZ, [UR4+0x220], UR6 ;  /* 0x0002200604ff75b2 */ /* 0x0008620008000100 */
[----:B------:R4:W1:Y:S01]  /*0ec0*/  SYNCS.EXCH.64 URZ, [UR4+0x208], UR8 ;  /* 0x0002080804ff75b2 */ /* 0x0008620008000100 */
[----:B------:R4:W1:Y:S02]  /*0ed0*/  SYNCS.EXCH.64 URZ, [UR4+0x228], UR6 ;  /* 0x0002280604ff75b2 */ /* 0x0008640008000100 */
[----:B----4-:R-:W-:Y:S01]  /*0ee0*/  NOP ;  /* 0x0000000000007918 */ /* 0x010fe20000000000 */
.L_x_14:
[----:B------:R-:W4:Y:S01]  /*0ef0*/  SHFL.IDX PT, R2, R81, RZ, 0x1f ;  /* 0x00001fff51027589 */ /* 0x000f2200000e0000 */
[----:B------:R-:W1:Y:S01]  /*0f00*/  S2UR UR48, SR_CgaCtaId ;  /* 0x00000000003079c3 */ /* 0x000e620000008800 */
[----:B------:R-:W-:Y:S01]  /*0f10*/  NOP ;  /* 0x0000000000007918 */ /* 0x000fe20000000000 */
[----:B----4-:R-:W-:-:S13]  /*0f20*/  ISETP.NE.AND P0, PT, R2, 0x3, PT ;  /* 0x000000030200780c */ /* 0x010fda0003f05270 */
[----:B-1----:R-:W-:Y:S05]  /*0f30*/  @P0 BRA `(.L_x_15) ;  /* 0x0000000000340947 */ /* 0x002fea0003800000 */
[----:B------:R-:W-:Y:S01]  /*0f40*/  UMOV UR4, 0x400 ;  /* 0x0000040000047882 */ /* 0x000fe20000000000 */
[----:B------:R-:W-:Y:S01]  /*0f50*/  UMOV UR6, 0x20 ;  /* 0x0000002000067882 */ /* 0x000fe20000000000 */
[----:B------:R-:W-:Y:S02]  /*0f60*/  ULEA UR4, UR48, UR4, 0x18 ;  /* 0x0000000430047291 */ /* 0x000fe4000f8ec0ff */
[----:B------:R-:W-:-:S04]  /*0f70*/  UIADD3 UR6, UPT, UPT, -UR6, 0x100000, URZ ;  /* 0x0010000006067890 */ /* 0x000fc8000fffe1ff */
[----:B------:R-:W-:Y:S02]  /*0f80*/  USHF.L.U32 UR7, UR6, 0xb, URZ ;  /* 0x0000000b06077899 */ /* 0x000fe400080006ff */
[----:B------:R-:W-:Y:S01]  /*0f90*/  USHF.L.U32 UR6, UR6, 0x1, URZ ;  /* 0x0000000106067899 */ /* 0x000fe200080006ff */
[----:B------:R-:W-:Y:S01]  /*0fa0*/  ELECT P0, URZ, PT ;  /* 0x0000000000ff782f */ /* 0x000fe20003800000 */
[----:B------:R-:W1:Y:S10]  /*0fb0*/  FENCE.VIEW.ASYNC.S ;  /* 0x00000000000073c6 */ /* 0x000e740000000000 */
[----:B-1----:R1:W4:Y:S01]  /*0fc0*/  SYNCS.EXCH.64 URZ, [UR4+0x230], UR6 ;  /* 0x0002300604ff75b2 */ /* 0x0023220008000100 */
[----:B------:R1:W1:Y:S01]  /*0fd0*/  SYNCS.EXCH.64 URZ, [UR4+0x240], UR6 ;  /* 0x0002400604ff75b2 */ /* 0x0002620008000100 */
[----:B------:R1:W1:Y:S01]  /*0fe0*/  SYNCS.EXCH.64 URZ, [UR4+0x238], UR6 ;  /* 0x0002380604ff75b2 */ /* 0x0002620008000100 */
[----:B------:R1:W1:Y:S01]  /*0ff0*/  SYNCS.EXCH.64 URZ, [UR4+0x248], UR6 ;  /* 0x0002480604ff75b2 */ /* 0x0002620008000100 */
[----:B------:R-:W-:Y:S01]  /*1000*/  NOP ;  /* 0x0000000000007918 */ /* 0x000fe20000000000 */
.L_x_15:
[----:B-1----:R-:W1:Y:S01]  /*1010*/  LDCU UR4, c[0x0][0x36c] ;  /* 0x00006d80ff0477ac */ /* 0x002e620008000800 */
[----:B------:R-:W-:Y:S01]  /*1020*/  ISETP.NE.OR P3, PT, R0, 0x2, !P3 ;  /* 0x000000020000780c */ /* 0x000fe20005f65670 */
[----:B------:R-:W-:Y:S01]  /*1030*/  NOP ;  /* 0x0000000000007918 */ /* 0x000fe20000000000 */
[----:B------:R-:W-:Y:S01]  /*1040*/  LOP3.LUT R0, R69, 0x1f, RZ, 0xc0, !PT ;  /* 0x0000001f45007812 */ /* 0x000fe200078ec0ff */
[----:B------:R-:W-:Y:S02]  /*1050*/  UISETP.NE.AND UP4, UPT, UR22, URZ, UPT ;  /* 0x000000ff1600728c */ /* 0x000fe4000bf85270 */
[----:B-1----:R-:W-:-:S09]  /*1060*/  UISETP.EQ.U32.AND UP5, UPT, UR4, 0x1, UPT ;  /* 0x000000010400788c */ /* 0x002fd2000bfa2070 */
[----:B------:R-:W-:Y:S05]  /*1070*/  BRA.U !UP5, `(.L_x_16) ;  /* 0x000000010d087547 */ /* 0x000fea000b800000 */
[----:B--234-:R-:W-:Y:S01]  /*1080*/  UCGABAR_ARV ;  /* 0x00000000000079c7 */ /* 0x01cfe20008000000 */
[----:B------:R-:W-:Y:S05]  /*1090*/  BRA `(.L_x_17) ;  /* 0x0000000000047947 */ /* 0x000fea0003800000 */
.L_x_16:
[----:B--234-:R-:W-:Y:S01]  /*10a0*/  NOP ;  /* 0x0000000000007918 */ /* 0x01cfe20000000000 */
.L_x_17:
[----:B------:R-:W1:Y:S01]  /*10b0*/  S2UR UR46, SR_CTAID.X ;  /* 0x00000000002e79c3 */ /* 0x000e620000002500 */
[----:B------:R-:W-:-:S05]  /*10c0*/  CS2R.32 R3, SR_CgaSize ;  /* 0x0000000000037805 */ /* 0x000fca0000008a00 */
[----:B------:R-:W-:-:S05]  /*10d0*/  IMAD R3, R3, -0xa0, RZ ;  /* 0xffffff6003037824 */ /* 0x000fca00078e02ff */
[----:B------:R-:W-:-:S14]  /*10e0*/  R2UR UR5, R3 ;  /* 0x00000000030572ca */ /* 0x000fdc00000e0000 */
[----:B------:R-:W2:Y:S01]  /*10f0*/  LDCU UR5, c[0x0][UR5+0x2b0] ;  /* 0x00005600050577ac */ /* 0x000ea20008000800 */
[----:B------:R-:W-:-:S05]  /*1100*/  CS2R.32 R3, SR_CgaSize ;  /* 0x0000000000037805 */ /* 0x000fca0000008a00 */
[----:B------:R-:W-:-:S05]  /*1110*/  IMAD R3, R3, -0xa0, RZ ;  /* 0xffffff6003037824 */ /* 0x000fca00078e02ff */
[----:B------:R-:W-:-:S14]  /*1120*/  R2UR UR4, R3 ;  /* 0x00000000030472ca */ /* 0x000fdc00000e0000 */
[----:B------:R-:W3:Y:S01]  /*1130*/  LDCU UR4, c[0x0][UR4+0x2b4] ;  /* 0x00005680040477ac */ /* 0x000ee20008000800 */
[----:B------:R-:W4:Y:S01]  /*1140*/  S2UR UR45, SR_CTAID.Y ;  /* 0x00000000002d79c3 */ /* 0x000f220000002600 */
[----:B------:R-:W-:-:S05]  /*1150*/  CS2R.32 R3, SR_CgaSize ;  /* 0x0000000000037805 */ /* 0x000fca0000008a00 */
[----:B------:R-:W-:-:S05]  /*1160*/  IMAD R3, R3, -0xa0, RZ ;  /* 0xffffff6003037824 */ /* 0x000fca00078e02ff */
[----:B------:R-:W-:-:S14]  /*1170*/  R2UR UR57, R3 ;  /* 0x00000000033972ca */ /* 0x000fdc00000e0000 */
[----:B------:R-:W3:Y:S01]  /*1180*/  LDCU UR57, c[0x0][UR57+0x2a0] ;  /* 0x00005400393977ac */ /* 0x000ee20008000800 */
[----:B------:R-:W-:-:S05]  /*1190*/  CS2R.32 R3, SR_CgaSize ;  /* 0x0000000000037805 */ /* 0x000fca0000008a00 */
[----:B------:R-:W-:-:S05]  /*11a0*/  IMAD R3, R3, -0xa0, RZ ;  /* 0xffffff6003037824 */ /* 0x000fca00078e02ff */
[----:B------:R-:W-:-:S14]  /*11b0*/  R2UR UR60, R3 ;  /* 0x00000000033c72ca */ /* 0x000fdc00000e0000 */
[----:B------:R-:W3:Y:S01]  /*11c0*/  LDCU UR60, c[0x0][UR60+0x2a4] ;  /* 0x000054803c3c77ac */ /* 0x000ee20008000800 */
[----:B------:R-:W-:Y:S02]  /*11d0*/  ULOP3.LUT UR49, UR48, 0x1, URZ, 0xc0, !UPT ;  /* 0x0000000130317892 */ /* 0x000fe4000f8ec0ff */
[----:B------:R-:W-:Y:S02]  /*11e0*/  USHF.R.U32.HI UR26, URZ, 0x1, UR48 ;  /* 0x00000001ff1a7899 */ /* 0x000fe40008011630 */
[----:B------:R-:W-:Y:S02]  /*11f0*/  UISETP.GT.U32.AND UP1, UPT, UR49, 0xffff, UPT ;  /* 0x0000ffff3100788c */ /* 0x000fe4000bf24070 */
[----:B------:R-:W-:Y:S01]  /*1200*/  USHF.L.U32 UR28, UR48, 0xa, URZ ;  /* 0x0000000a301c7899 */ /* 0x000fe200080006ff */
[----:B-1----:R-:W-:Y:S01]  /*1210*/  I2FP.F32.U32 R3, UR46 ;  /* 0x0000002e00037c45 */ /* 0x002fe20008201000 */
[----:B------:R-:W1:Y:S04]  /*1220*/  LDCU UR23, c[0x0][0xb24] ;  /* 0x00016480ff1777ac */ /* 0x000e680008000800 */
[----:B--2---:R-:W-:Y:S01]  /*1230*/  FMUL R3, R3, UR5 ;  /* 0x0000000503037c20 */ /* 0x004fe20008400000 */
[----:B------:R-:W2:Y:S01]  /*1240*/  LDCU UR40, c[0x0][0xb24] ;  /* 0x00016480ff2877ac */ /* 0x000ea20008000800 */
[----:B----4-:R-:W-:Y:S01]  /*1250*/  I2FP.F32.U32 R2, UR45 ;  /* 0x0000002d00027c45 */ /* 0x010fe20008201000 */
[----:B------:R-:W4:Y:S03]  /*1260*/  LDCU UR30, c[0x0][0xb30] ;  /* 0x00016600ff1e77ac */ /* 0x000f260008000800 */
[----:B------:R-:W1:Y:S01]  /*1270*/  F2I.U32.TRUNC.NTZ R3, R3 ;  /* 0x0000000300037305 */ /* 0x000e62000020f000 */
[----:B---3--:R-:W-:Y:S01]  /*1280*/  FMUL R2, R2, UR4 ;  /* 0x0000000402027c20 */ /* 0x008fe20008400000 */
[----:B------:R-:W-:-:S02]  /*1290*/  ULOP3.LUT UR4, UR48, 0x2, URZ, 0xc0, !UPT ;  /* 0x0000000230047892 */ /* 0x000fc4000f8ec0ff */
[----:B------:R-:W-:Y:S02]  /*12a0*/  USHF.L.U32 UR27, UR48, 0xb, URZ ;  /* 0x0000000b301b7899 */ /* 0x000fe400080006ff */
[----:B------:R-:W-:Y:S02]  /*12b0*/  UISETP.GT.U32.AND UP0, UPT, UR4, 0xffff, UPT ;  /* 0x0000ffff0400788c */ /* 0x000fe4000bf04070 */
[----:B------:R-:W3:Y:S01]  /*12c0*/  F2I.U32.TRUNC.NTZ R2, R2 ;  /* 0x0000000200027305 */ /* 0x000ee2000020f000 */
[----:B------:R-:W-:Y:S01]  /*12d0*/  UMOV UR32, 0x5 ;  /* 0x0000000500207882 */ /* 0x000fe20000000000 */
[----:B------:R-:W-:Y:S02]  /*12e0*/  USEL UR24, UR49, 0xffff, !UP1 ;  /* 0x0000ffff31187887 */ /* 0x000fe4000c800000 */
[----:B------:R-:W-:Y:S01]  /*12f0*/  USEL UR25, UR4, 0xffff, !UP0 ;  /* 0x0000ffff04197887 */ /* 0x000fe2000c000000 */
[----:B-1----:R-:W-:Y:S02]  /*1300*/  R2UR UR5, R3 ;  /* 0x00000000030572ca */ /* 0x002fe400000e0000 */
[----:B---3--:R-:W-:-:S02]  /*1310*/  R2UR UR6, R2 ;  /* 0x00000000020672ca */ /* 0x008fc400000e0000 */
[----:B------:R-:W-:-:S09]  /*1320*/  PRMT R2, RZ, 0x7610, R2 ;  /* 0x00007610ff027816 */ /* 0x000fd20000000002 */
[----:B------:R-:W-:-:S04]  /*1330*/  UIADD3 UR5, UPT, UPT, -UR5, URZ, URZ ;  /* 0x000000ff05057290 */ /* 0x000fc8000fffe1ff */
[----:B------:R-:W-:Y:S02]  /*1340*/  UIMAD UR57, UR57, UR5, UR46 ;  /* 0x00000005393972a4 */ /* 0x000fe4000f8e022e */
[----:B------:R-:W-:-:S04]  /*1350*/  UIADD3 UR4, UPT, UPT, -UR6, URZ, URZ ;  /* 0x000000ff06047290 */ /* 0x000fc8000fffe1ff */
[----:B------:R-:W-:Y:S01]  /*1360*/  UIMAD UR60, UR60, UR4, UR45 ;  /* 0x000000043c3c72a4 */ /* 0x000fe2000f8e022d */
[----:B--2-4-:R-:W-:Y:S11]  /*1370*/  BRA.U UP4, `(.L_x_18) ;  /* 0x00000001043c7547 */ /* 0x014ff6000b800000 */
[----:B------:R-:W-:Y:S02]  /*1380*/  UISETP.NE.AND UP0, UPT, UR60, URZ, UPT ;  /* 0x000000ff3c00728c */ /* 0x000fe4000bf05270 */
[----:B------:R-:W-:Y:S02]  /*1390*/  UISETP.NE.AND UP1, UPT, UR60, 0x1, UPT ;  /* 0x000000013c00788c */ /* 0x000fe4000bf25270 */
[----:B------:R-:W-:Y:S02]  /*13a0*/  UISETP.NE.AND UP2, UPT, UR57, URZ, UP0 ;  /* 0x000000ff3900728c */ /* 0x000fe40008745270 */
[----:B------:R-:W-:Y:S02]  /*13b0*/  USEL UR4, URZ, 0x2, UP0 ;  /* 0x00000002ff047887 */ /* 0x000fe40008000000 */
[----:B------:R-:W-:Y:S02]  /*13c0*/  USEL UR8, URZ, 0x1, UP2 ;  /* 0x00000001ff087887 */ /* 0x000fe40009000000 */
[----:B------:R-:W-:-:S02]  /*13d0*/  UISETP.NE.AND UP2, UPT, UR57, URZ, UPT ;  /* 0x000000ff3900728c */ /* 0x000fc4000bf45270 */
[----:B------:R-:W-:Y:S02]  /*13e0*/  USEL UR5, URZ, 0x4, UP1 ;  /* 0x00000004ff057887 */ /* 0x000fe40008800000 */
[----:B------:R-:W-:Y:S02]  /*13f0*/  UISETP.NE.AND UP0, UPT, UR57, 0x1, UPT ;  /* 0x000000013900788c */ /* 0x000fe4000bf05270 */
[----:B------:R-:W-:Y:S02]  /*1400*/  USEL UR6, URZ, 0x8, UP1 ;  /* 0x00000008ff067887 */ /* 0x000fe40008800000 */
[----:B------:R-:W-:Y:S02]  /*1410*/  USEL UR7, UR5, 0x4, UP2 ;  /* 0x0000000405077887 */ /* 0x000fe40009000000 */
[----:B------:R-:W-:Y:S02]  /*1420*/  USEL UR4, UR4, 0x2, UP0 ;  /* 0x0000000204047887 */ /* 0x000fe40008000000 */
[----:B------:R-:W-:-:S02]  /*1430*/  USEL UR5, UR6, 0x8, UP0 ;  /* 0x0000000806057887 */ /* 0x000fc40008000000 */
[----:B------:R-:W-:-:S04]  /*1440*/  UIADD3 UR4, UPT, UPT, UR4, UR7, UR8 ;  /* 0x0000000704047290 */ /* 0x000fc8000fffe008 */
[----:B------:R-:W-:-:S06]  /*1450*/  UIADD3 UR4, UPT, UPT, UR4, UR5, URZ ;  /* 0x0000000504047290 */ /* 0x000fcc000fffe0ff */
[----:B------:R-:W-:-:S07]  /*1460*/  MOV R2, UR4 ;  /* 0x0000000400027c02 */ /* 0x000fce0008000f00 */
.L_x_18:
[----:B------:R-:W1:Y:S01]  /*1470*/  S2UR UR36, SR_CTAID.Z ;  /* 0x00000000002479c3 */ /* 0x000e620000002700 */
[----:B------:R-:W-:Y:S01]  /*1480*/  UISETP.GE.AND UP0, UPT, UR23, 0x1, UPT ;  /* 0x000000011700788c */ /* 0x000fe2000bf06270 */
[----:B------:R-:W-:-:S08]  /*1490*/  UMOV UR31, 0x3 ;  /* 0x00000003001f7882 */ /* 0x000fd00000000000 */
[----:B------:R-:W-:Y:S05]  /*14a0*/  BRA.U !UP0, `(.L_x_19) ;  /* 0x0000000108d47547 */ /* 0x000fea000b800000 */
[----:B------:R-:W2:Y:S01]  /*14b0*/  LDCU.128 UR12, c[0x0][0xb10] ;  /* 0x00016200ff0c77ac */ /* 0x000ea20008000c00 */
[----:B------:R-:W3:Y:S01]  /*14c0*/  LDCU UR6, c[0x0][0x370] ;  /* 0x00006e00ff0677ac */ /* 0x000ee20008000800 */
[----:B------:R-:W4:Y:S01]  /*14d0*/  LDCU UR5, c[0x0][0x374] ;  /* 0x00006e80ff0577ac */ /* 0x000f220008000800 */
[----:B------:R-:W1:Y:S01]  /*14e0*/  LDCU UR29, c[0x0][0xb0c] ;  /* 0x00016180ff1d77ac */ /* 0x000e620008000800 */
[----:B------:R-:W1:Y:S01]  /*14f0*/  LDCU UR4, c[0x0][0xb20] ;  /* 0x00016400ff0477ac */ /* 0x000e620008000800 */
[----:B------:R-:W1:Y:S01]  /*1500*/  LDCU.64 UR8, c[0x0][0xb28] ;  /* 0x00016500ff0877ac */ /* 0x000e620008000a00 */
[----:B--2---:R-:W-:Y:S02]  /*1510*/  UISETP.NE.AND UP0, UPT, UR14, 0x1, UPT ;  /* 0x000000010e00788c */ /* 0x004fe4000bf05270 */
[----:B----4-:R-:W-:Y:S02]  /*1520*/  UIMAD.WIDE.U32 UR10, UR5, UR15, URZ ;  /* 0x0000000f050a72a5 */ /* 0x010fe4000f8e00ff */
[----:B---3--:R-:W-:-:S02]  /*1530*/  UIMAD.WIDE.U32 UR18, UR6, UR12, URZ ;  /* 0x0000000c061272a5 */ /* 0x008fc4000f8e00ff */
[----:B-1----:R-:W-:Y:S02]  /*1540*/  UISETP.NE.AND UP1, UPT, UR29, 0x1, UPT ;  /* 0x000000011d00788c */ /* 0x002fe4000bf25270 */
[----:B------:R-:W-:Y:S01]  /*1550*/  UISETP.NE.AND UP2, UPT, UR23, 0x1, UPT ;  /* 0x000000011700788c */ /* 0x000fe2000bf45270 */
[----:B------:R-:W-:Y:S02]  /*1560*/  UMOV UR10, UR11 ;  /* 0x0000000b000a7c82 */ /* 0x000fe40008000000 */
[----:B------:R-:W-:Y:S01]  /*1570*/  UMOV UR18, UR19 ;  /* 0x0000001300127c82 */ /* 0x000fe20008000000 */
[----:B------:R-:W-:Y:S02]  /*1580*/  @UP0 USHF.R.U32.HI UR5, URZ, UR4, UR10 ;  /* 0x00000004ff050299 */ /* 0x000fe4000801160a */
[----:B------:R-:W-:Y:S02]  /*1590*/  UIMAD.WIDE.U32 UR20, UR45, UR15, URZ ;  /* 0x0000000f2d1472a5 */ /* 0x000fe4000f8e00ff */
[----:B------:R-:W-:-:S02]  /*15a0*/  UIMAD.WIDE.U32 UR10, UR5, UR8, URZ ;  /* 0x00000008050a72a5 */ /* 0x000fc4000f8e00ff */
[----:B------:R-:W-:Y:S02]  /*15b0*/  @UP1 USHF.R.U32.HI UR6, URZ, UR13, UR18 ;  /* 0x0000000dff061299 */ /* 0x000fe40008011612 */
[----:B------:R-:W-:Y:S02]  /*15c0*/  UIMAD.WIDE.U32 UR16, UR46, UR12, URZ ;  /* 0x0000000c2e1072a5 */ /* 0x000fe4000f8e00ff */
[----:B------:R-:W-:Y:S01]  /*15d0*/  UIMAD.WIDE.U32 UR18, UR6, UR8, URZ ;  /* 0x00000008061272a5 */ /* 0x000fe2000f8e00ff */
[----:B------:R-:W-:Y:S01]  /*15e0*/  UMOV UR20, UR21 ;  /* 0x0000001500147c82 */ /* 0x000fe20008000000 */
[----:B------:R-:W-:Y:S01]  /*15f0*/  UMOV UR10, UR11 ;  /* 0x0000000b000a7c82 */ /* 0x000fe20008000000 */
[----:B------:R-:W-:Y:S02]  /*1600*/  USHF.R.U32.HI UR20, URZ, UR4, UR20 ;  /* 0x00000004ff147299 */ /* 0x000fe40008011614 */
[----:B------:R-:W-:Y:S02]  /*1610*/  @UP2 USHF.R.U32.HI UR5, URZ, UR9, UR10 ;  /* 0x00000009ff052299 */ /* 0x000fe4000801160a */
[----:B------:R-:W-:Y:S01]  /*1620*/  UMOV UR7, UR19 ;  /* 0x0000001300077c82 */ /* 0x000fe20008000000 */
[----:B------:R-:W-:Y:S01]  /*1630*/  UMOV UR16, UR17 ;  /* 0x0000001100107c82 */ /* 0x000fe20008000000 */
[----:B------:R-:W-:-:S02]  /*1640*/  @UP2 USHF.R.U32.HI UR6, URZ, UR9, UR7 ;  /* 0x00000009ff062299 */ /* 0x000fc40008011607 */
[----:B------:R-:W-:Y:S02]  /*1650*/  USHF.R.U32.HI UR13, URZ, UR13, UR16 ;  /* 0x0000000dff0d7299 */ /* 0x000fe40008011610 */
[----:B------:R-:W-:Y:S02]  /*1660*/  USEL UR4, UR45, UR20, !UP0 ;  /* 0x000000142d047287 */ /* 0x000fe4000c000000 */
[----:B------:R-:W-:Y:S02]  /*1670*/  UIMAD UR7, UR5, UR23, URZ ;  /* 0x00000017050772a4 */ /* 0x000fe4000f8e02ff */
[----:B------:R-:W-:Y:S02]  /*1680*/  USEL UR5, UR46, UR13, !UP1 ;  /* 0x0000000d2e057287 */ /* 0x000fe4000c800000 */
[----:B------:R-:W-:Y:S02]  /*1690*/  UIMAD UR12, UR6, UR23, URZ ;  /* 0x00000017060c72a4 */ /* 0x000fe4000f8e02ff */
[----:B------:R-:W-:-:S02]  /*16a0*/  UISETP.GE.AND UP0, UPT, UR4, UR7, UPT ;  /* 0x000000070400728c */ /* 0x000fc4000bf06270 */
[----:B------:R-:W-:Y:S02]  /*16b0*/  UIMAD.WIDE.U32 UR10, UR4, UR8, URZ ;  /* 0x00000008040a72a5 */ /* 0x000fe4000f8e00ff */
[----:B------:R-:W-:Y:S02]  /*16c0*/  UISETP.GE.OR UP0, UPT, UR5, UR12, UP0 ;  /* 0x0000000c0500728c */ /* 0x000fe40008706670 */
[----:B------:R-:W-:Y:S02]  /*16d0*/  UIMAD.WIDE.U32 UR12, UR5, UR8, URZ ;  /* 0x00000008050c72a5 */ /* 0x000fe4000f8e00ff */
[----:B------:R-:W-:Y:S01]  /*16e0*/  UIADD3 UR10, UPT, UPT, -UR4, URZ, URZ ;  /* 0x000000ff040a7290 */ /* 0x000fe2000fffe1ff */
[----:B------:R-:W-:Y:S01]  /*16f0*/  UMOV UR8, UR11 ;  /* 0x0000000b00087c82 */ /* 0x000fe20008000000 */
[----:B------:R-:W-:Y:S02]  /*1700*/  UIADD3 UR11, UPT, UPT, -UR5, URZ, URZ ;  /* 0x000000ff050b7290 */ /* 0x000fe4000fffe1ff */
[----:B------:R-:W-:-:S03]  /*1710*/  USHF.R.U32.HI UR8, URZ, UR9, UR8 ;  /* 0x00000009ff087299 */ /* 0x000fc60008011608 */
[----:B------:R-:W-:Y:S01]  /*1720*/  @!UP0 UMOV UR7, UR13 ;  /* 0x0000000d00078c82 */ /* 0x000fe20008000000 */
[----:B------:R-:W-:Y:S02]  /*1730*/  UIMAD UR45, UR14, UR10, UR45 ;  /* 0x0000000a0e2d72a4 */ /* 0x000fe4000f8e022d */
[----:B------:R-:W-:Y:S02]  /*1740*/  USEL UR8, UR4, UR8, !UP2 ;  /* 0x0000000804087287 */ /* 0x000fe4000d000000 */
[----:B------:R-:W-:Y:S02]  /*1750*/  @!UP0 USHF.R.U32.HI UR7, URZ, UR9, UR7 ;  /* 0x00000009ff078299 */ /* 0x000fe40008011607 */
[----:B------:R-:W-:Y:S02]  /*1760*/  UIADD3 UR9, UPT, UPT, -UR8, URZ, URZ ;  /* 0x000000ff08097290 */ /* 0x000fe4000fffe1ff */
[----:B------:R-:W-:Y:S02]  /*1770*/  @!UP0 USEL UR7, UR5, UR7, !UP2 ;  /* 0x0000000705078287 */ /* 0x000fe4000d000000 */
[----:B------:R-:W-:-:S02]  /*1780*/  UIMAD UR9, UR23, UR9, UR4 ;  /* 0x00000009170972a4 */ /* 0x000fc4000f8e0204 */
[----:B------:R-:W-:Y:S02]  /*1790*/  @!UP0 UIADD3 UR8, UPT, UPT, UR8, -UR7, URZ ;  /* 0x8000000708088290 */ /* 0x000fe4000fffe0ff */
[----:B------:R-:W-:Y:S02]  /*17a0*/  @!UP0 UIMAD UR6, UR9, UR6, UR7 ;  /* 0x00000006090682a4 */ /* 0x000fe4000f8e0207 */
[----:B------:R-:W-:Y:S02]  /*17b0*/  @!UP0 UIMAD UR4, UR8, UR23, UR5 ;  /* 0x00000017080482a4 */ /* 0x000fe4000f8e0205 */
[----:B------:R-:W-:Y:S02]  /*17c0*/  UIMAD UR46, UR29, UR11, UR46 ;  /* 0x0000000b1d2e72a4 */ /* 0x000fe4000f8e022e */
[----:B------:R-:W-:Y:S01]  /*17d0*/  UIMAD UR45, UR4, UR14, UR45 ;  /* 0x0000000e042d72a4 */ /* 0x000fe2000f8e022d */
[----:B------:R-:W-:Y:S02]  /*17e0*/  @!UP0 UMOV UR5, UR6 ;  /* 0x0000000600058c82 */ /* 0x000fe40008000000 */
[----:B------:R-:W-:-:S12]  /*17f0*/  UIMAD UR46, UR5, UR29, UR46 ;  /* 0x0000001d052e72a4 */ /* 0x000fd8000f8e022e */
.L_x_19:
[----:B------:R-:W-:Y:S02]  /*1800*/  UISETP.NE.AND UP1, UPT, UR30, 0x1, UPT ;  /* 0x000000011e00788c */ /* 0x000fe4000bf25270 */
[----:B------:R-:W-:Y:S02]  /*1810*/  ULOP3.LUT UR24, UR24, 0xffff, URZ, 0xc0, !UPT ;  /* 0x0000ffff18187892 */ /* 0x000fe4000f8ec0ff */
[----:B------:R-:W-:Y:S02]  /*1820*/  ULOP3.LUT UR21, UR25, 0xffff, URZ, 0xc0, !UPT ;  /* 0x0000ffff19157892 */ /* 0x000fe4000f8ec0ff */
[----:B------:R-:W-:Y:S02]  /*1830*/  UISETP.NE.AND UP0, UPT, UR22, 0x2, UPT ;  /* 0x000000021600788c */ /* 0x000fe4000bf05270 */
[----:B------:R-:W-:Y:S02]  /*1840*/  ULOP3.LUT UR28, UR28, 0x800, URZ, 0xc0, !UPT ;  /* 0x000008001c1c7892 */ /* 0x000fe4000f8ec0ff */
[----:B------:R-:W-:-:S02]  /*1850*/  ULOP3.LUT UR27, UR27, 0x800, URZ, 0xc0, !UPT ;  /* 0x000008001b1b7892 */ /* 0x000fc4000f8ec0ff */
[----:B------:R-:W-:Y:S02]  /*1860*/  USHF.L.U32 UR24, UR32, UR24, URZ ;  /* 0x0000001820187299 */ /* 0x000fe400080006ff */
[----:B------:R-:W-:Y:S01]  /*1870*/  USHF.L.U32 UR21, UR31, UR21, URZ ;  /* 0x000000151f157299 */ /* 0x000fe200080006ff */
[----:B------:R-:W-:Y:S11]  /*1880*/  BRA.U UP1, `(.L_x_20) ;  /* 0x0000000101447547 */ /* 0x000ff6000b800000 */
[----:B------:R-:W2:Y:S01]  /*1890*/  LDCU.128 UR8, c[0x0][0xb10] ;  /* 0x00016200ff0877ac */ /* 0x000ea20008000c00 */
[----:B------:R-:W3:Y:S01]  /*18a0*/  LDCU UR12, c[0x0][0xb0c] ;  /* 0x00016180ff0c77ac */ /* 0x000ee20008000800 */
[----:B------:R-:W4:Y:S01]  /*18b0*/  LDCU UR13, c[0x0][0xb20] ;  /* 0x00016400ff0d77ac */ /* 0x000f220008000800 */
[----:B--2---:R-:W-:Y:S02]  /*18c0*/  UIMAD.WIDE.U32 UR6, UR46, UR8, URZ ;  /* 0x000000082e0672a5 */ /* 0x004fe4000f8e00ff */
[----:B------:R-:W-:Y:S02]  /*18d0*/  UIMAD.WIDE.U32 UR4, UR45, UR11, URZ ;  /* 0x0000000b2d0472a5 */ /* 0x000fe4000f8e00ff */
[----:B---3--:R-:W-:Y:S02]  /*18e0*/  UISETP.NE.AND UP2, UPT, UR12, 0x1, UPT ;  /* 0x000000010c00788c */ /* 0x008fe4000bf45270 */
[----:B------:R-:W-:Y:S01]  /*18f0*/  UISETP.NE.AND UP1, UPT, UR10, 0x1, UPT ;  /* 0x000000010a00788c */ /* 0x000fe2000bf25270 */
[----:B------:R-:W-:-:S02]  /*1900*/  UMOV UR6, UR7 ;  /* 0x0000000700067c82 */ /* 0x000fc40008000000 */
[----:B------:R-:W-:Y:S01]  /*1910*/  UMOV UR4, UR5 ;  /* 0x0000000500047c82 */ /* 0x000fe20008000000 */
[----:B------:R-:W-:Y:S02]  /*1920*/  USHF.R.U32.HI UR9, URZ, UR9, UR6 ;  /* 0x00000009ff097299 */ /* 0x000fe40008011606 */
[----:B----4-:R-:W-:Y:S02]  /*1930*/  USHF.R.U32.HI UR4, URZ, UR13, UR4 ;  /* 0x0000000dff047299 */ /* 0x010fe40008011604 */
[----:B------:R-:W-:Y:S02]  /*1940*/  USEL UR5, UR46, UR9, !UP2 ;  /* 0x000000092e057287 */ /* 0x000fe4000d000000 */
[----:B------:R-:W-:-:S04]  /*1950*/  USEL UR4, UR45, UR4, !UP1 ;  /* 0x000000042d047287 */ /* 0x000fc8000c800000 */
[----:B------:R-:W-:Y:S02]  /*1960*/  UIADD3 UR6, UPT, UPT, UR5, -UR4, URZ ;  /* 0x8000000405067290 */ /* 0x000fe4000fffe0ff */
[----:B------:R-:W-:Y:S02]  /*1970*/  UIADD3 UR4, UPT, UPT, -UR5, UR4, URZ ;  /* 0x0000000405047290 */ /* 0x000fe4000fffe1ff */
[----:B------:R-:W-:Y:S02]  /*1980*/  UIMAD UR45, UR6, UR10, UR45 ;  /* 0x0000000a062d72a4 */ /* 0x000fe4000f8e022d */
[----:B------:R-:W-:-:S12]  /*1990*/  UIMAD UR46, UR4, UR12, UR46 ;  /* 0x0000000c042e72a4 */ /* 0x000fd8000f8e022e */
.L_x_20:
[----:B------:R-:W-:Y:S05]  /*19a0*/  BRA.U !UP5, `(.L_x_21) ;  /* 0x000000010d0c7547 */ /* 0x000fea000b800000 */
[----:B------:R-:W-:Y:S01]  /*19b0*/  UCGABAR_WAIT ;  /* 0x0000000000007dc7 */ /* 0x000fe20008000000 */
[----:B------:R-:W-:Y:S01]  /*19c0*/  CCTL.IVALL ;  /* 0x00000000ff00798f */ /* 0x000fe20002000000 */
[----:B------:R-:W-:Y:S05]  /*19d0*/  BRA `(.L_x_22) ;  /* 0x0000000000047947 */ /* 0x000fea0003800000 */
.L_x_21:
[----:B------:R-:W-:Y:S06]  /*19e0*/  BAR.SYNC.DEFER_BLOCKING 0x0 ;  /* 0x0000000000007b1d */ /* 0x000fec0000010000 */
.L_x_22:
[----:B------:R-:W-:Y:S05]  /*19f0*/  BRA.U UP0, `(.L_x_23) ;  /* 0x0000002100107547 */ /* 0x000fea000b800000 */
[----:B------:R-:W2:Y:S01]  /*1a00*/  LDCU UR6, c[0x0][0x38c] ;  /* 0x00007180ff0677ac */ /* 0x000ea20008000800 */
[----:B------:R-:W-:Y:S01]  /*1a10*/  PLOP3.LUT P1, PT, PT, PT, UP3, 0x80, 0x8 ;  /* 0x000000000008781c */ /* 0x000fe20003f2f038 */
[----:B------:R-:W-:Y:S01]  /*1a20*/  IMAD.MOV.U32 R12, RZ, RZ, 0x1 ;  /* 0x00000001ff0c7424 */ /* 0x000fe200078e00ff */
[----:B------:R-:W-:Y:S01]  /*1a30*/  ISETP.EQ.OR P2, PT, R0, RZ, P3 ;  /* 0x000000ff0000720c */ /* 0x000fe20001f42670 */
[----:B------:R-:W-:Y:S01]  /*1a40*/  UISETP.NE.AND UP1, UPT, UR22, URZ, UPT ;  /* 0x000000ff1600728c */ /* 0x000fe2000bf25270 */
[----:B------:R-:W-:Y:S02]  /*1a50*/  PLOP3.LUT P1, PT, P1, PT, PT, 0x8, 0x80 ;  /* 0x000000000080781c */ /* 0x000fe40000f2e170 */
[----:B------:R-:W-:Y:S01]  /*1a60*/  CS2R R10, SRZ ;  /* 0x00000000000a7805 */ /* 0x000fe2000001ff00 */
[----:B------:R-:W-:Y:S01]  /*1a70*/  IMAD.MOV.U32 R9, RZ, RZ, RZ ;  /* 0x000000ffff097224 */ /* 0x000fe200078e00ff */
[----:B------:R-:W3:Y:S01]  /*1a80*/  LDCU UR41, c[0x0][0x370] ;  /* 0x00006e00ff2977ac */ /* 0x000ee20008000800 */
[----:B------:R-:W-:Y:S01]  /*1a90*/  IMAD.MOV.U32 R8, RZ, RZ, 0x1 ;  /* 0x00000001ff087424 */ /* 0x000fe200078e00ff */
[----:B------:R-:W4:Y:S01]  /*1aa0*/  LDCU.64 UR30, c[0x0][0x348] ;  /* 0x00006900ff1e77ac */ /* 0x000f220008000a00 */
[----:B------:R-:W1:Y:S01]  /*1ab0*/  LDCU UR39, c[0x0][0x374] ;  /* 0x00006e80ff2777ac */ /* 0x000e620008000800 */
[----:B--2---:R-:W-:-:S02]  /*1ac0*/  UIADD3 UR5, UPT, UPT, UR6, 0x3f, URZ ;  /* 0x0000003f06057890 */ /* 0x004fc4000fffe0ff */
[----:B------:R-:W-:Y:S02]  /*1ad0*/  UIADD3 UR50, UPT, UPT, UR6, 0x7e, URZ ;  /* 0x0000007e06327890 */ /* 0x000fe4000fffe0ff */
[----:B------:R-:W-:-:S04]  /*1ae0*/  USHF.R.S32.HI UR4, URZ, 0x1f, UR5 ;  /* 0x0000001fff047899 */ /* 0x000fc80008011405 */
[----:B------:R-:W-:Y:S02]  /*1af0*/  ULEA.HI UR4, UR4, UR5, URZ, 0x6 ;  /* 0x0000000504047291 */ /* 0x000fe4000f8f30ff */
[----:B------:R-:W-:Y:S02]  /*1b00*/  USHF.L.U32 UR5, UR26, 0x5, URZ ;  /* 0x000000051a057899 */ /* 0x000fe400080006ff */
[----:B------:R-:W-:Y:S02]  /*1b10*/  USHF.R.S32.HI UR43, URZ, 0x6, UR4 ;  /* 0x00000006ff2b7899 */ /* 0x000fe40008011404 */
[----:B------:R-:W-:Y:S02]  /*1b20*/  UIADD3 UR4, UPT, UPT, UR6, -0x1, URZ ;  /* 0xffffffff06047890 */ /* 0x000fe4000fffe0ff */
[----:B------:R-:W-:Y:S02]  /*1b30*/  UISETP.LT.U32.AND UP0, UPT, UR43, 0x1b, UPT ;  /* 0x0000001b2b00788c */ /* 0x000fe4000bf01070 */
[----:B------:R-:W-:-:S02]  /*1b40*/  UISETP.GE.U32.AND UP2, UPT, UR4, -0x7f, UPT ;  /* 0xffffff810400788c */ /* 0x000fc4000bf46070 */
[----:B------:R-:W-:Y:S02]  /*1b50*/  USEL UR42, UR43, 0x1b, UP0 ;  /* 0x0000001b2b2a7887 */ /* 0x000fe40008000000 */
[----:B------:R-:W-:Y:S02]  /*1b60*/  ULOP3.LUT UR44, UR5, 0x20, URZ, 0xe2, !UPT ;  /* 0x00000020052c7892 */ /* 0x000fe4000f8ee2ff */
[----:B------:R-:W-:Y:S02]  /*1b70*/  UIADD3 UR25, UPT, UPT, UR42, -0x1, URZ ;  /* 0xffffffff2a197890 */ /* 0x000fe4000fffe0ff */
[----:B------:R-:W-:Y:S02]  /*1b80*/  USEL UR26, UR34, 0x2, UP1 ;  /* 0x00000002221a7887 */ /* 0x000fe40008800000 */
[----:B------:R-:W-:Y:S02]  /*1b90*/  UIADD3 UR47, UPT, UPT, UR43, -UR42, URZ ;  /* 0x8000002a2b2f7290 */ /* 0x000fe4000fffe0ff */
[----:B------:R-:W-:Y:S01]  /*1ba0*/  @UP2 UIADD3 UR25, UPT, UPT, UR42, URZ, URZ ;  /* 0x000000ff2a192290 */ /* 0x000fe2000fffe0ff */
[----:B------:R-:W-:-:S03]  /*1bb0*/  UMOV UR5, URZ ;  /* 0x000000ff00057c82 */ /* 0x000fc60008000000 */
[----:B-1-34-:R-:W-:-:S12]  /*1bc0*/  UIADD3 UR25, UPT, UPT, UR25, 0x1, URZ ;  /* 0x0000000119197890 */ /* 0x01afd8000fffe0ff */
.L_x_43:
[----:B------:R-:W-:Y:S01]  /*1bd0*/  UISETP.NE.AND UP0, UPT, UR48, URZ, UPT ;  /* 0x000000ff3000728c */ /* 0x000fe2000bf05270 */
[----:B------:R-:W1:Y:S08]  /*1be0*/  S2UR UR48, SR_CgaCtaId ;  /* 0x00000000003079c3 */ /* 0x000e700000008800 */
[----:B------:R-:W-:Y:S05]  /*1bf0*/  BRA.U UP0, `(.L_x_24) ;  /* 0x0000000100347547 */ /* 0x000fea000b800000 */
[----:B------:R-:W2:Y:S01]  /*1c00*/  S2R R0, SR_CgaCtaId ;  /* 0x0000000000007919 */ /* 0x000ea20000008800 */
[----:B------:R-:W-:-:S04]  /*1c10*/  MOV R2, 0x400 ;  /* 0x0000040000027802 */ /* 0x000fc80000000f00 */
[----:B--2---:R-:W-:Y:S02]  /*1c20*/  LEA R0, R0, R2, 0x18 ;  /* 0x0000000200007211 */ /* 0x004fe400078ec0ff */
[----:B------:R-:W-:-:S03]  /*1c30*/  SHF.L.U32 R2, R8, 0x1f, RZ ;  /* 0x0000001f08027819 */ /* 0x000fc600000006ff */
[----:B------:R-:W-:-:S04]  /*1c40*/  IMAD R0, R9, 0x8, R0 ;  /* 0x0000000809007824 */ /* 0x000fc800078e0200 */
[----:B------:R-:W2:Y:S02]  /*1c50*/  SYNCS.PHASECHK.TRANS64.TRYWAIT P0, [R0+URZ+0x240], R2 ;  /* 0x00024002000075a7 */ /* 0x000ea400080011ff */
[----:B--2---:R-:W-:Y:S05]  /*1c60*/  @!P0 BRA `(.L_x_25) ;  /* 0x0000005c00188947 */ /* 0x004fea0003800000 */
.L_x_126:
[----:B------:R-:W-:Y:S01]  /*1c70*/  VIADD R9, R9, 0x1 ;  /* 0x0000000109097836 */ /* 0x000fe20000000000 */
[----:B------:R2:W-:Y:S04]  /*1c80*/  SYNCS.ARRIVE.TRANS64.A1T0 RZ, [R0+URZ+0x230], RZ ;  /* 0x000230ff00ff79a7 */ /* 0x0005e800081000ff */
[----:B------:R-:W-:-:S04]  /*1c90*/  ISETP.NE.AND P0, PT, R9, 0x2, PT ;  /* 0x000000020900780c */ /* 0x000fc80003f05270 */
[----:B------:R-:W-:Y:S02]  /*1ca0*/  SEL R9, R9, RZ, P0 ;  /* 0x000000ff09097207 */ /* 0x000fe40000000000 */
[----:B--2---:R-:W-:-:S04]  /*1cb0*/  SEL R0, RZ, 0x1, P0 ;  /* 0x00000001ff007807 */ /* 0x004fc80000000000 */
[----:B------:R-:W-:-:S07]  /*1cc0*/  LOP3.LUT R8, R8, R0, RZ, 0x3c, !PT ;  /* 0x0000000008087212 */ /* 0x000fce00078e3cff */
.L_x_24:
[----:B------:R-:W-:Y:S01]  /*1cd0*/  UMOV UR6, 0x400 ;  /* 0x0000040000067882 */ /* 0x000fe20000000000 */
[----:B------:R-:W-:Y:S01]  /*1ce0*/  SHF.L.U32 R0, R12, 0x1f, RZ ;  /* 0x0000001f0c007819 */ /* 0x000fe200000006ff */
[----:B-1----:R-:W-:Y:S02]  /*1cf0*/  ULEA UR6, UR48, UR6, 0x18 ;  /* 0x0000000630067291 */ /* 0x002fe4000f8ec0ff */
[----:B------:R-:W-:Y:S02]  /*1d00*/  UISETP.GE.U32.AND UP0, UPT, UR50, 0x7f, UPT ;  /* 0x0000007f3200788c */ /* 0x000fe4000bf06070 */
[----:B------:R-:W-:Y:S02]  /*1d10*/  ULEA UR4, UR5, UR6, 0x3 ;  /* 0x0000000605047291 */ /* 0x000fe4000f8e18ff */
[----:B------:R-:W-:Y:S02]  /*1d20*/  ULEA UR11, UR45, UR49, 0x1 ;  /* 0x000000312d0b7291 */ /* 0x000fe4000f8e08ff */
[----:B------:R-:W-:-:S02]  /*1d30*/  ULEA UR35, UR46, UR44, 0x6 ;  /* 0x0000002c2e237291 */ /* 0x000fc4000f8e30ff */
[----:B------:R-:W-:Y:S01]  /*1d40*/  USHF.L.U32 UR11, UR11, 0x5, URZ ;  /* 0x000000050b0b7899 */ /* 0x000fe200080006ff */
[----:B------:R-:W-:Y:S02]  /*1d50*/  UMOV UR13, URZ ;  /* 0x000000ff000d7c82 */ /* 0x000fe40008000000 */
[----:B------:R1:W2:Y:S01]  /*1d60*/  SYNCS.PHASECHK.TRANS64.TRYWAIT P0, [UR4+0xd8], R0 ;  /* 0x0000d800ff0075a7 */ /* 0x0002a20008001104 */
[----:B------:R-:W-:Y:S08]  /*1d70*/  BRA.U !UP0, `(.L_x_26) ;  /* 0x0000000108c47547 */ /* 0x000ff0000b800000 */
[----:B------:R-:W-:Y:S01]  /*1d80*/  UMOV UR7, URZ ;  /* 0x000000ff00077c82 */ /* 0x000fe20008000000 */
[----:B------:R-:W-:-:S05]  /*1d90*/  UMOV UR4, UR5 ;  /* 0x0000000500047c82 */ /* 0x000fca0008000000 */
.L_x_32:
[----:B------:R-:W-:Y:S01]  /*1da0*/  ULEA UR33, UR4, UR6, 0x3 ;  /* 0x0000000604217291 */ /* 0x000fe2000f8e18ff */
[----:B------:R-:W-:Y:S01]  /*1db0*/  @!P3 MOV R2, 0x2000 ;  /* 0x000020000002b802 */ /* 0x000fe20000000f00 */
[----:B--2-4-:R-:W-:Y:S10]  /*1dc0*/  @P0 BRA `(.L_x_27) ;  /* 0x00000000000c0947 */ /* 0x014ff40003800000 */
[----:B------:R-:W-:-:S04]  /*1dd0*/  SHF.L.U32 R3, R12, 0x1f, RZ ;  /* 0x0000001f0c037819 */ /* 0x000fc800000006ff */
[----:B------:R-:W2:Y:S02]  /*1de0*/  SYNCS.PHASECHK.TRANS64.TRYWAIT P0, [UR33+0xd8], R3 ;  /* 0x0000d803ff0075a7 */ /* 0x000ea40008001121 */
[----:B--2---:R-:W-:Y:S05]  /*1df0*/  @!P0 BRA `(.L_x_28) ;  /* 0x0000005800c88947 */ /* 0x004fea0003800000 */
.L_x_27:
[----:B------:R2:W-:Y:S01]  /*1e00*/  @!P3 SYNCS.ARRIVE.TRANS64 RZ, [UR33], R2 ;  /* 0x00000002ffffb9a7 */ /* 0x0005e20008000021 */
[----:B------:R-:W-:-:S04]  /*1e10*/  ULOP3.LUT UR5, UR26, 0x2, URZ, 0xfc, !UPT ;  /* 0x000000021a057892 */ /* 0x000fc8000f8efcff */
[----:B------:R-:W-:-:S09]  /*1e20*/  UISETP.NE.AND UP0, UPT, UR5, 0x2, UPT ;  /* 0x000000020500788c */ /* 0x000fd2000bf05270 */
[----:B------:R-:W-:Y:S05]  /*1e30*/  BRA.U UP0, `(.L_x_29) ;  /* 0x0000000100047547 */ /* 0x000fea000b800000 */
[----:B------:R-:W-:Y:S05]  /*1e40*/  BPT.TRAP 0x1 ;  /* 0x000000040000795c */ /* 0x000fea0000300000 */
.L_x_29:
[----:B------:R-:W-:Y:S04]  /*1e50*/  BSSY.RECONVERGENT B0, `(.L_x_30) ;  /* 0x0000003000007945 */ /* 0x000fe80003800200 */
[----:B------:R-:W-:Y:S05]  /*1e60*/  @P2 BRA `(.L_x_31) ;  /* 0x0000000000042947 */ /* 0x000fea0003800000 */
[----:B------:R-:W-:Y:S05]  /*1e70*/  BPT.TRAP 0x1 ;  /* 0x000000040000795c */ /* 0x000fea0000300000 */
.L_x_31:
[----:B------:R-:W-:Y:S05]  /*1e80*/  BSYNC.RECONVERGENT B0 ;  /* 0x0000000000007941 */ /* 0x000fea0003800200 */
.L_x_30:
[----:B------:R-:W-:Y:S02]  /*1e90*/  UIADD3 UR5, UPT, UPT, UR4, 0x1, URZ ;  /* 0x0000000104057890 */ /* 0x000fe4000fffe0ff */
[----:B------:R-:W-:Y:S02]  /*1ea0*/  USHF.L.U32 UR4, UR4, 0xc, URZ ;  /* 0x0000000c04047899 */ /* 0x000fe400080006ff */
[----:B------:R-:W-:Y:S02]  /*1eb0*/  UISETP.NE.AND UP0, UPT, UR5, 0x1b, UPT ;  /* 0x0000001b0500788c */ /* 0x000fe4000bf05270 */
[----:B------:R-:W-:Y:S02]  /*1ec0*/  USHF.L.U32 UR34, UR7, 0x6, URZ ;  /* 0x0000000607227899 */ /* 0x000fe400080006ff */
[----:B------:R-:W-:Y:S02]  /*1ed0*/  USEL UR9, URZ, 0x1, UP0 ;  /* 0x00000001ff097887 */ /* 0x000fe40008000000 */
[----:B------:R-:W-:-:S02]  /*1ee0*/  USEL UR5, UR5, URZ, UP0 ;  /* 0x000000ff05057287 */ /* 0x000fc40008000000 */
[----:B------:R-:W-:Y:S02]  /*1ef0*/  UIADD3 UR14, UP0, UPT, UR30, 0x180, URZ ;  /* 0x000001801e0e7890 */ /* 0x000fe4000ff1e0ff */
[----:B------:R-:W-:Y:S01]  /*1f00*/  ULEA UR8, UR5, UR6, 0x3 ;  /* 0x0000000605087291 */ /* 0x000fe2000f8e18ff */
[----:B------:R-:W-:Y:S01]  /*1f10*/  LOP3.LUT R12, R12, UR9, RZ, 0x3c, !PT ;  /* 0x000000090c0c7c12 */ /* 0x000fe2000f8e3cff */
[----:B------:R-:W-:Y:S02]  /*1f20*/  UIADD3 UR7, UPT, UPT, UR7, 0x1, URZ ;  /* 0x0000000107077890 */ /* 0x000fe4000fffe0ff */
[----:B------:R-:W-:Y:S01]  /*1f30*/  UIADD3 UR16, UP1, UPT, UR30, 0x80, URZ ;  /* 0x000000801e107890 */ /* 0x000fe2000ff3e0ff */
[----:B-1----:R-:W-:Y:S01]  /*1f40*/  SHF.L.U32 R0, R12, 0x1f, RZ ;  /* 0x0000001f0c007819 */ /* 0x002fe200000006ff */
[----:B------:R-:W-:Y:S02]  /*1f50*/  ULOP3.LUT UR32, UR28, UR4, URZ, 0xfc, !UPT ;  /* 0x000000041c207292 */ /* 0x000fe4000f8efcff */
[----:B------:R-:W-:Y:S01]  /*1f60*/  UIADD3.X UR15, UPT, UPT, URZ, UR31, URZ, UP0, !UPT ;  /* 0x0000001fff0f7290 */ /* 0x000fe200087fe4ff */
[----:B------:R3:W4:Y:S01]  /*1f70*/  SYNCS.PHASECHK.TRANS64.TRYWAIT P0, [UR8+0xd8], R0 ;  /* 0x0000d800ff0075a7 */ /* 0x0007220008001108 */
[----:B------:R-:W-:-:S02]  /*1f80*/  ULOP3.LUT UR8, UR27, UR4, URZ, 0xfc, !UPT ;  /* 0x000000041b087292 */ /* 0x000fc4000f8efcff */
[----:B------:R-:W-:Y:S02]  /*1f90*/  UISETP.NE.AND UP0, UPT, UR7, UR25, UPT ;  /* 0x000000190700728c */ /* 0x000fe4000bf05270 */
[----:B------:R-:W-:Y:S02]  /*1fa0*/  UIADD3.X UR17, UPT, UPT, URZ, UR31, URZ, UP1, !UPT ;  /* 0x0000001fff117290 */ /* 0x000fe40008ffe4ff */
[----:B------:R-:W-:Y:S02]  /*1fb0*/  UIADD3 UR32, UPT, UPT, UR6, 0x2600, UR32 ;  /* 0x0000260006207890 */ /* 0x000fe4000fffe020 */
[----:B------:R-:W-:Y:S02]  /*1fc0*/  UPRMT UR13, URZ, 0x5410, UR24 ;  /* 0x00005410ff0d7896 */ /* 0x000fe40008000018 */
[----:B------:R-:W-:Y:S02]  /*1fd0*/  UIADD3 UR8, UPT, UPT, UR6, 0x1d600, UR8 ;  /* 0x0001d60006087890 */ /* 0x000fe4000fffe008 */
[----:B------:R-:W-:Y:S01]  /*1fe0*/  UPRMT UR4, URZ, 0x5410, UR21 ;  /* 0x00005410ff047896 */ /* 0x000fe20008000015 */
[----:B------:R-:W-:Y:S01]  /*1ff0*/  UMOV UR18, 0x0 ;  /* 0x0000000000127882 */ /* 0x000fe20000000000 */
[----:B------:R-:W-:Y:S01]  /*2000*/  UMOV UR19, 0x10000000 ;  /* 0x1000000000137882 */ /* 0x000fe20000000000 */
[----:B------:R-:W-:Y:S01]  /*2010*/  UMOV UR12, UR36 ;  /* 0x00000024000c7c82 */ /* 0x000fe20008000000 */
[----:B------:R-:W-:Y:S01]  /*2020*/  UMOV UR9, UR33 ;  /* 0x0000002100097c82 */ /* 0x000fe20008000000 */
[----:B------:R-:W-:Y:S01]  /*2030*/  UMOV UR10, UR34 ;  /* 0x00000022000a7c82 */ /* 0x000fe20008000000 */
[----:B------:R1:W-:Y:S03]  /*2040*/  UTMALDG.3D.MULTICAST [UR32], [UR16], UR13, desc[UR18] ;  /* 0x00001220100073b4 */ /* 0x0003e6000801180d */
[----:B------:R2:W-:Y:S01]  /*2050*/  UTMALDG.3D.MULTICAST [UR8], [UR14], UR4, desc[UR18] ;  /* 0x000012080e0073b4 */ /* 0x0005e20008011804 */
[----:B-1----:R-:W-:Y:S01]  /*2060*/  UMOV UR13, UR25 ;  /* 0x00000019000d7c82 */ /* 0x002fe20008000000 */
[----:B--2---:R-:W-:Y:S01]  /*2070*/  UMOV UR4, UR5 ;  /* 0x0000000500047c82 */ /* 0x004fe20008000000 */
[----:B---3--:R-:W-:Y:S05]  /*2080*/  BRA.U UP0, `(.L_x_32) ;  /* 0xfffffffd00447547 */ /* 0x008fea000b83ffff */
.L_x_26:
[----:B------:R-:W-:Y:S01]  /*2090*/  ULEA UR4, UR5, UR6, 0x3 ;  /* 0x0000000605047291 */ /* 0x000fe2000f8e18ff */
[----:B-1----:R-:W-:Y:S01]  /*20a0*/  SHF.L.U32 R0, R12, 0x1f, RZ ;  /* 0x0000001f0c007819 */ /* 0x002fe200000006ff */
[----:B------:R-:W-:Y:S01]  /*20b0*/  @!P1 SYNCS.ARRIVE.TRANS64.A1T0 RZ, [UR6+0x1c8], RZ ;  /* 0x0001c8ffffff99a7 */ /* 0x000fe20008100006 */
[----:B------:R-:W-:-:S06]  /*20c0*/  UISETP.GT.AND UP0, UPT, UR43, UR42, UPT ;  /* 0x0000002a2b00728c */ /* 0x000fcc000bf04270 */
[----:B--2-4-:R1:W2:Y:S03]  /*20d0*/  SYNCS.PHASECHK.TRANS64.TRYWAIT P0, [UR4+0xd8], R0 ;  /* 0x0000d800ff0075a7 */ /* 0x0142a60008001104 */
[----:B------:R-:W-:Y:S05]  /*20e0*/  BRA.U !UP0, `(.L_x_33) ;  /* 0x0000000108c87547 */ /* 0x000fea000b800000 */
[----:B------:R-:W-:Y:S01]  /*20f0*/  UIADD3 UR29, UPT, UPT, UR47, UR13, URZ ;  /* 0x0000000d2f1d7290 */ /* 0x000fe2000fffe0ff */
[----:B------:R-:W-:-:S11]  /*2100*/  UMOV UR4, UR5 ;  /* 0x0000000500047c82 */ /* 0x000fd60008000000 */
.L_x_39:
[----:B------:R-:W-:Y:S01]  /*2110*/  ULEA UR17, UR4, UR6, 0x3 ;  /* 0x0000000604117291 */ /* 0x000fe2000f8e18ff */
[----:B--2---:R-:W-:Y:S01]  /*2120*/  @!P3 MOV R2, 0x2000 ;  /* 0x000020000002b802 */ /* 0x004fe20000000f00 */
[----:B--2-4-:R-:W-:Y:S10]  /*2130*/  @P0 BRA `(.L_x_34) ;  /* 0x00000000000c0947 */ /* 0x014ff40003800000 */
[----:B------:R-:W-:-:S04]  /*2140*/  SHF.L.U32 R3, R12, 0x1f, RZ ;  /* 0x0000001f0c037819 */ /* 0x000fc800000006ff */
[----:B------:R-:W2:Y:S02]  /*2150*/  SYNCS.PHASECHK.TRANS64.TRYWAIT P0, [UR17+0xd8], R3 ;  /* 0x0000d803ff0075a7 */ /* 0x000ea40008001111 */
[----:B--2---:R-:W-:Y:S05]  /*2160*/  @!P0 BRA `(.L_x_35) ;  /* 0x0000005800048947 */ /* 0x004fea0003800000 */
.L_x_34:
[----:B------:R2:W-:Y:S01]  /*2170*/  @!P3 SYNCS.ARRIVE.TRANS64 RZ, [UR17], R2 ;  /* 0x00000002ffffb9a7 */ /* 0x0005e20008000011 */
[----:B------:R-:W-:-:S04]  /*2180*/  ULOP3.LUT UR5, UR26, 0x2, URZ, 0xfc, !UPT ;  /* 0x000000021a057892 */ /* 0x000fc8000f8efcff */
[----:B------:R-:W-:-:S09]  /*2190*/  UISETP.NE.AND UP0, UPT, UR5, 0x2, UPT ;  /* 0x000000020500788c */ /* 0x000fd2000bf05270 */
[----:B------:R-:W-:Y:S05]  /*21a0*/  BRA.U UP0, `(.L_x_36) ;  /* 0x0000000100047547 */ /* 0x000fea000b800000 */
[----:B------:R-:W-:Y:S05]  /*21b0*/  BPT.TRAP 0x1 ;  /* 0x000000040000795c */ /* 0x000fea0000300000 */
.L_x_36:
[----:B------:R-:W-:Y:S04]  /*21c0*/  BSSY.RECONVERGENT B0, `(.L_x_37) ;  /* 0x0000003000007945 */ /* 0x000fe80003800200 */
[----:B------:R-:W-:Y:S05]  /*21d0*/  @P2 BRA `(.L_x_38) ;  /* 0x0000000000042947 */ /* 0x000fea0003800000 */
[----:B------:R-:W-:Y:S05]  /*21e0*/  BPT.TRAP 0x1 ;  /* 0x000000040000795c */ /* 0x000fea0000300000 */
.L_x_38:
[----:B------:R-:W-:Y:S05]  /*21f0*/  BSYNC.RECONVERGENT B0 ;  /* 0x0000000000007941 */ /* 0x000fea0003800200 */
.L_x_37:
        /* <DEDUP_REMOVED lines=17> */
[----:B------:R-:W-:Y:S02]  /*2310*/  UIADD3 UR16, UPT, UPT, UR6, 0x2600, UR16 ;  /* 0x0000260006107890 */ /* 0x000fe4000fffe010 */
[----:B------:R-:W-:Y:S02]  /*2320*/  UIADD3.X UR15, UPT, UPT, URZ, UR31, URZ, UP1, !UPT ;  /* 0x0000001fff0f7290 */ /* 0x000fe40008ffe4ff */
        /* <DEDUP_REMOVED lines=8> */
[----:B------:R-:W-:Y:S01]  /*23b0*/  UMOV UR9, UR17 ;  /* 0x0000001100097c82 */ /* 0x000fe20008000000 */
[----:B------:R-:W-:Y:S01]  /*23c0*/  UMOV UR10, UR18 ;  /* 0x00000012000a7c82 */ /* 0x000fe20008000000 */
[----:B------:R-:W-:Y:S01]  /*23d0*/  UTMALDG.3D.MULTICAST [UR16], [UR14], UR7, desc[UR32] ;  /* 0x000020100e0073b4 */ /* 0x000fe20008011807 */
[----:B------:R1:W-:Y:S02]  /*23e0*/  UTMALDG.3D.MULTICAST [UR8], [UR22], UR4, desc[UR32] ;  /* 0x00002008160073b4 */ /* 0x0003e40008011804 */
[----:B-1----:R-:W-:Y:S01]  /*23f0*/  UMOV UR4, UR5 ;  /* 0x0000000500047c82 */ /* 0x002fe20008000000 */
[----:B---3--:R-:W-:Y:S05]  /*2400*/  BRA.U UP0, `(.L_x_39) ;  /* 0xfffffffd00407547 */ /* 0x008fea000b83ffff */
.L_x_33:
[C---:B------:R-:W-:Y:S01]  /*2410*/  LEA R3, R11.reuse, UR6, 0x3 ;  /* 0x000000060b037c11 */ /* 0x040fe2000f8e18ff */
[----:B------:R-:W-:Y:S01]  /*2420*/  NOP ;  /* 0x0000000000007918 */ /* 0x000fe20000000000 */
[----:B-1----:R-:W-:Y:S02]  /*2430*/  SHF.L.U32 R0, R10, 0x1f, RZ ;  /* 0x0000001f0a007819 */ /* 0x002fe400000006ff */
[----:B------:R-:W-:Y:S02]  /*2440*/  LEA R4, R11, UR6, 0x4 ;  /* 0x000000060b047c11 */ /* 0x000fe4000f8e20ff */
[----:B--2-4-:R-:W1:Y:S02]  /*2450*/  SYNCS.PHASECHK.TRANS64.TRYWAIT P0, [R3+URZ+0x1d0], R0 ;  /* 0x0001d000030075a7 */ /* 0x014e6400080011ff */
[----:B-1----:R-:W-:Y:S05]  /*2460*/  @!P0 BRA `(.L_x_40) ;  /* 0x00000054005c8947 */ /* 0x002fea0003800000 */
.L_x_129:
[----:B------:R-:W2:Y:S01]  /*2470*/  LDS.128 R4, [R4+0x260] ;  /* 0x0002600004047984 */ /* 0x000ea20000000c00 */
[----:B------:R-:W-:Y:S01]  /*2480*/  UISETP.GE.AND UP0, UPT, UR40, 0x1, UPT ;  /* 0x000000012800788c */ /* 0x000fe2000bf06270 */
[----:B------:R-:W-:Y:S01]  /*2490*/  @!PT LDS RZ, [RZ] ;  /* 0x00000000fffff984 */ /* 0x000fe20000000800 */
[----:B------:R-:W-:Y:S01]  /*24a0*/  @!PT LDS RZ, [RZ] ;  /* 0x00000000fffff984 */ /* 0x000fe20000000800 */
[----:B------:R-:W-:Y:S01]  /*24b0*/  @!PT LDS RZ, [RZ] ;  /* 0x00000000fffff984 */ /* 0x000fe20000000800 */
[----:B------:R-:W-:Y:S01]  /*24c0*/  @!PT LDS RZ, [RZ] ;  /* 0x00000000fffff984 */ /* 0x000fe20000000800 */
[----:B------:R3:W-:Y:S06]  /*24d0*/  MEMBAR.ALL.CTA ;  /* 0x0000000000007992 */ /* 0x0007ec0000008000 */
[----:B---3--:R-:W3:Y:S01]  /*24e0*/  FENCE.VIEW.ASYNC.S ;  /* 0x00000000000073c6 */ /* 0x008ee20000000000 */
[----:B--2---:R-:W-:-:S13]  /*24f0*/  LOP3.LUT P0, RZ, R6, 0x1, RZ, 0xc0, !PT ;  /* 0x0000000106ff7812 */ /* 0x004fda000780c0ff */
[----:B---3--:R-:W-:Y:S01]  /*2500*/  VOTEU.ANY UP1, P0 ;  /* 0x0000000000ff7886 */ /* 0x008fe20000020100 */
[----:B------:R-:W-:-:S13]  /*2510*/  PLOP3.LUT P0, PT, PT, PT, UP1, 0x80, 0x8 ;  /* 0x000000000008781c */ /* 0x000fda0003f0f018 */
[----:B-1----:R-:W-:Y:S02]  /*2520*/  @P0 LOP3.LUT R0, R5, 0xffff, RZ, 0xc0, !PT ;  /* 0x0000ffff05000812 */ /* 0x002fe400078ec0ff */
[----:B------:R-:W-:Y:S02]  /*2530*/  @P0 MOV R2, R4 ;  /* 0x0000000400020202 */ /* 0x000fe40000000f00 */
[----:B------:R-:W-:Y:S01]  /*2540*/  @P0 R2UR UR7, R0 ;  /* 0x00000000000702ca */ /* 0x000fe200000e0000 */
[----:B------:R-:W-:Y:S01]  /*2550*/  VIADD R0, R3, 0x1e0 ;  /* 0x000001e003007836 */ /* 0x000fe20000000000 */
[----:B------:R-:W-:Y:S02]  /*2560*/  @P0 SHF.R.U32.HI R4, RZ, 0x10, R5 ;  /* 0x00000010ff040819 */ /* 0x000fe40000011605 */
[----:B------:R-:W-:Y:S02]  /*2570*/  @P0 R2UR UR8, R2 ;  /* 0x00000000020802ca */ /* 0x000fe400000e0000 */
[----:B------:R-:W-:-:S02]  /*2580*/  PRMT R0, RZ, 0x654, R0 ;  /* 0x00000654ff007816 */ /* 0x000fc40000000000 */
[----:B------:R-:W-:Y:S02]  /*2590*/  @P0 R2UR UR4, R4 ;  /* 0x00000000040402ca */ /* 0x000fe400000e0000 */
[----:B------:R1:W-:Y:S03]  /*25a0*/  SYNCS.ARRIVE.TRANS64.RED.A1T0 RZ, [R0+URZ], RZ ;  /* 0x000000ff00ff79a7 */ /* 0x0003e600081004ff */
[----:B------:R-:W-:-:S04]  /*25b0*/  @UP1 UMOV UR37, UR7 ;  /* 0x0000000700251c82 */ /* 0x000fc80008000000 */
[----:B------:R-:W-:-:S04]  /*25c0*/  @UP1 UMOV UR38, UR8 ;  /* 0x0000000800261c82 */ /* 0x000fc80008000000 */
[----:B------:R-:W-:Y:S01]  /*25d0*/  @UP1 UMOV UR36, UR4 ;  /* 0x0000000400241c82 */ /* 0x000fe20008000000 */
[----:B------:R-:W-:Y:S05]  /*25e0*/  BRA.U !UP0, `(.L_x_41) ;  /* 0x0000000108d47547 */ /* 0x000fea000b800000 */
[----:B------:R-:W2:Y:S01]  /*25f0*/  LDCU.128 UR12, c[0x0][0xb10] ;  /* 0x00016200ff0c77ac */ /* 0x000ea20008000c00 */
[----:B------:R-:W3:Y:S01]  /*2600*/  LDCU UR29, c[0x0][0xb20] ;  /* 0x00016400ff1d77ac */ /* 0x000ee20008000800 */
[----:B------:R-:W4:Y:S01]  /*2610*/  LDCU UR20, c[0x0][0xb0c] ;  /* 0x00016180ff1477ac */ /* 0x000f220008000800 */
[----:B------:R-:W1:Y:S01]  /*2620*/  LDCU.64 UR10, c[0x0][0xb28] ;  /* 0x00016500ff0a77ac */ /* 0x000e620008000a00 */
[----:B------:R-:W-:Y:S02]  /*2630*/  UISETP.NE.AND UP3, UPT, UR40, 0x1, UPT ;  /* 0x000000012800788c */ /* 0x000fe4000bf65270 */
[----:B--2---:R-:W-:Y:S02]  /*2640*/  UIMAD.WIDE.U32 UR16, UR39, UR15, URZ ;  /* 0x0000000f271072a5 */ /* 0x004fe4000f8e00ff */
[----:B------:R-:W-:Y:S02]  /*2650*/  UIMAD.WIDE.U32 UR8, UR41, UR12, URZ ;  /* 0x0000000c290872a5 */ /* 0x000fe4000f8e00ff */
[----:B------:R-:W-:-:S02]  /*2660*/  UISETP.NE.AND UP0, UPT, UR14, 0x1, UPT ;  /* 0x000000010e00788c */ /* 0x000fc4000bf05270 */
[----:B------:R-:W-:Y:S01]  /*2670*/  UIMAD.WIDE.U32 UR22, UR37, UR15, URZ ;  /* 0x0000000f251672a5 */ /* 0x000fe2000f8e00ff */
[----:B------:R-:W-:Y:S02]  /*2680*/  UMOV UR16, UR17 ;  /* 0x0000001100107c82 */ /* 0x000fe40008000000 */
[----:B------:R-:W-:Y:S01]  /*2690*/  UMOV UR8, UR9 ;  /* 0x0000000900087c82 */ /* 0x000fe20008000000 */
[----:B---3--:R-:W-:Y:S02]  /*26a0*/  USHF.R.U32.HI UR16, URZ, UR29, UR16 ;  /* 0x0000001dff107299 */ /* 0x008fe40008011610 */
[----:B----4-:R-:W-:Y:S02]  /*26b0*/  UISETP.NE.AND UP2, UPT, UR20, 0x1, UPT ;  /* 0x000000011400788c */ /* 0x010fe4000bf45270 */
[----:B------:R-:W-:Y:S02]  /*26c0*/  USHF.R.U32.HI UR8, URZ, UR13, UR8 ;  /* 0x0000000dff087299 */ /* 0x000fe40008011608 */
[----:B------:R-:W-:-:S02]  /*26d0*/  USEL UR7, UR39, UR16, !UP0 ;  /* 0x0000001027077287 */ /* 0x000fc4000c000000 */
[----:B------:R-:W-:Y:S02]  /*26e0*/  USEL UR8, UR41, UR8, !UP2 ;  /* 0x0000000829087287 */ /* 0x000fe4000d000000 */
[----:B-1----:R-:W-:Y:S01]  /*26f0*/  UIMAD.WIDE.U32 UR16, UR7, UR10, URZ ;  /* 0x0000000a071072a5 */ /* 0x002fe2000f8e00ff */
[----:B------:R-:W-:Y:S01]  /*2700*/  UMOV UR4, UR23 ;  /* 0x0000001700047c82 */ /* 0x000fe20008000000 */
[----:B------:R-:W-:Y:S02]  /*2710*/  UIMAD.WIDE.U32 UR18, UR38, UR12, URZ ;  /* 0x0000000c261272a5 */ /* 0x000fe4000f8e00ff */
[----:B------:R-:W-:-:S03]  /*2720*/  UIMAD.WIDE.U32 UR22, UR8, UR10, URZ ;  /* 0x0000000a081672a5 */ /* 0x000fc6000f8e00ff */
[----:B------:R-:W-:Y:S01]  /*2730*/  UMOV UR16, UR17 ;  /* 0x0000001100107c82 */ /* 0x000fe20008000000 */
[----:B------:R-:W-:Y:S02]  /*2740*/  USHF.R.U32.HI UR4, URZ, UR29, UR4 ;  /* 0x0000001dff047299 */ /* 0x000fe40008011604 */
[----:B------:R-:W-:Y:S01]  /*2750*/  @UP3 USHF.R.U32.HI UR7, URZ, UR11, UR16 ;  /* 0x0000000bff073299 */ /* 0x000fe20008011610 */
[----:B------:R-:W-:Y:S01]  /*2760*/  UMOV UR18, UR19 ;  /* 0x0000001300127c82 */ /* 0x000fe20008000000 */
[----:B------:R-:W-:Y:S01]  /*2770*/  UMOV UR22, UR23 ;  /* 0x0000001700167c82 */ /* 0x000fe20008000000 */
[----:B------:R-:W-:Y:S02]  /*2780*/  USHF.R.U32.HI UR13, URZ, UR13, UR18 ;  /* 0x0000000dff0d7299 */ /* 0x000fe40008011612 */
[----:B------:R-:W-:Y:S02]  /*2790*/  USEL UR4, UR37, UR4, !UP0 ;  /* 0x0000000425047287 */ /* 0x000fe4000c000000 */
[----:B------:R-:W-:-:S02]  /*27a0*/  @UP3 USHF.R.U32.HI UR8, URZ, UR11, UR22 ;  /* 0x0000000bff083299 */ /* 0x000fc40008011616 */
[----:B------:R-:W-:Y:S02]  /*27b0*/  UIMAD UR9, UR40, UR7, URZ ;  /* 0x00000007280972a4 */ /* 0x000fe4000f8e02ff */
[----:B------:R-:W-:Y:S02]  /*27c0*/  USEL UR7, UR38, UR13, !UP2 ;  /* 0x0000000d26077287 */ /* 0x000fe4000d000000 */
[----:B------:R-:W-:Y:S02]  /*27d0*/  UIMAD UR12, UR40, UR8, URZ ;  /* 0x00000008280c72a4 */ /* 0x000fe4000f8e02ff */
[----:B------:R-:W-:Y:S02]  /*27e0*/  UISETP.GE.AND UP0, UPT, UR4, UR9, UPT ;  /* 0x000000090400728c */ /* 0x000fe4000bf06270 */
[----:B------:R-:W-:Y:S02]  /*27f0*/  UIMAD.WIDE.U32 UR16, UR4, UR10, URZ ;  /* 0x0000000a041072a5 */ /* 0x000fe4000f8e00ff */
[----:B------:R-:W-:-:S02]  /*2800*/  UISETP.GE.OR UP0, UPT, UR7, UR12, UP0 ;  /* 0x0000000c0700728c */ /* 0x000fc40008706670 */
        /* <DEDUP_REMOVED lines=19> */
.L_x_41:
[----:B------:R-:W2:Y:S02]  /*2940*/  LDCU UR4, c[0x0][0xb30] ;  /* 0x00016600ff0477ac */ /* 0x000ea40008000800 */
[----:B--2---:R-:W-:-:S09]  /*2950*/  UISETP.NE.AND UP0, UPT, UR4, 0x1, UPT ;  /* 0x000000010400788c */ /* 0x004fd2000bf05270 */
[----:B------:R-:W-:Y:S05]  /*2960*/  BRA.U UP0, `(.L_x_42) ;  /* 0x0000000100447547 */ /* 0x000fea000b800000 */
        /* <DEDUP_REMOVED lines=17> */
.L_x_42:
[----:B------:R-:W-:Y:S01]  /*2a80*/  VIADD R11, R11, 0x1 ;  /* 0x000000010b0b7836 */ /* 0x000fe20000000000 */
[----:B------:R-:W-:Y:S01]  /*2a90*/  PLOP3.LUT P1, PT, PT, PT, PT, 0x80, 0x8 ;  /* 0x000000000008781c */ /* 0x000fe20003f2f070 */
[----:B------:R-:W-:Y:S02]  /*2aa0*/  UIADD3 UR46, UPT, UPT, UR38, UR57, URZ ;  /* 0x00000039262e7290 */ /* 0x000fe4000fffe0ff */
[----:B------:R-:W-:Y:S01]  /*2ab0*/  UIADD3 UR45, UPT, UPT, UR37, UR60, URZ ;  /* 0x0000003c252d7290 */ /* 0x000fe2000fffe0ff */
[----:B------:R-:W-:-:S04]  /*2ac0*/  ISETP.NE.AND P0, PT, R11, 0x2, PT ;  /* 0x000000020b00780c */ /* 0x000fc80003f05270 */
[----:B-1----:R-:W-:Y:S02]  /*2ad0*/  SEL R0, RZ, 0x1, P0 ;  /* 0x00000001ff007807 */ /* 0x002fe40000000000 */
[----:B------:R-:W-:Y:S02]  /*2ae0*/  SEL R11, R11, RZ, P0 ;  /* 0x000000ff0b0b7207 */ /* 0x000fe40000000000 */
[----:B------:R-:W-:Y:S01]  /*2af0*/  LOP3.LUT R10, R10, R0, RZ, 0x3c, !PT ;  /* 0x000000000a0a7212 */ /* 0x000fe200078e3cff */
[----:B------:R-:W-:Y:S06]  /*2b00*/  BRA.U UP1, `(.L_x_43) ;  /* 0xfffffff101307547 */ /* 0x000fec000b83ffff */
[----:B------:R-:W-:Y:S01]  /*2b10*/  UIADD3 UR7, UPT, UPT, UR6, 0xd8, URZ ;  /* 0x000000d806077890 */ /* 0x000fe2000fffe0ff */
[----:B------:R-:W-:-:S03]  /*2b20*/  SHF.L.U32 R2, R12, 0x1f, RZ ;  /* 0x0000001f0c027819 */ /* 0x000fc600000006ff */
[----:B------:R-:W-:-:S09]  /*2b30*/  ULEA UR4, UR5, UR7, 0x3 ;  /* 0x0000000705047291 */ /* 0x000fd2000f8e18ff */
[----:B------:R-:W1:Y:S02]  /*2b40*/  SYNCS.PHASECHK.TRANS64.TRYWAIT P0, [UR4], R2 ;  /* 0x00000002ff0075a7 */ /* 0x000e640008001104 */
[----:B-1----:R-:W-:Y:S05]  /*2b50*/  @!P0 BRA `(.L_x_44) ;  /* 0x0000004c00b48947 */ /* 0x002fea0003800000 */
.L_x_131:
[----:B------:R-:W-:-:S04]  /*2b60*/  UIADD3 UR4, UPT, UPT, UR5, 0x1, URZ ;  /* 0x0000000105047890 */ /* 0x000fc8000fffe0ff */
[----:B------:R-:W-:-:S04]  /*2b70*/  UISETP.NE.AND UP0, UPT, UR4, 0x1b, UPT ;  /* 0x0000001b0400788c */ /* 0x000fc8000bf05270 */
[----:B------:R-:W-:Y:S02]  /*2b80*/  USEL UR6, URZ, 0x1, UP0 ;  /* 0x00000001ff067887 */ /* 0x000fe40008000000 */
[----:B------:R-:W-:-:S04]  /*2b90*/  USEL UR4, UR4, URZ, UP0 ;  /* 0x000000ff04047287 */ /* 0x000fc80008000000 */
[----:B------:R-:W-:Y:S01]  /*2ba0*/  ULEA UR5, UR4, UR7, 0x3 ;  /* 0x0000000704057291 */ /* 0x000fe2000f8e18ff */
[----:B-1----:R-:W-:-:S04]  /*2bb0*/  LOP3.LUT R2, R12, UR6, RZ, 0x3c, !PT ;  /* 0x000000060c027c12 */ /* 0x002fc8000f8e3cff */
[----:B------:R-:W-:-:S04]  /*2bc0*/  SHF.L.U32 R3, R2, 0x1f, RZ ;  /* 0x0000001f02037819 */ /* 0x000fc800000006ff */
[----:B------:R-:W1:Y:S02]  /*2bd0*/  SYNCS.PHASECHK.TRANS64.TRYWAIT P0, [UR5], R3 ;  /* 0x00000003ff0075a7 */ /* 0x000e640008001105 */
[----:B-1----:R-:W-:Y:S05]  /*2be0*/  @!P0 BRA `(.L_x_45) ;  /* 0x0000004c00a88947 */ /* 0x002fea0003800000 */
.L_x_133:
[----:B------:R-:W-:-:S04]  /*2bf0*/  UIADD3 UR4, UPT, UPT, UR4, 0x1, URZ ;  /* 0x0000000104047890 */ /* 0x000fc8000fffe0ff */
[----:B------:R-:W-:-:S04]  /*2c00*/  UISETP.NE.AND UP0, UPT, UR4, 0x1b, UPT ;  /* 0x0000001b0400788c */ /* 0x000fc8000bf05270 */
[----:B------:R-:W-:Y:S02]  /*2c10*/  USEL UR6, URZ, 0x1, UP0 ;  /* 0x00000001ff067887 */ /* 0x000fe40008000000 */
[----:B------:R-:W-:-:S04]  /*2c20*/  USEL UR4, UR4, URZ, UP0 ;  /* 0x000000ff04047287 */ /* 0x000fc80008000000 */
[----:B------:R-:W-:Y:S01]  /*2c30*/  ULEA UR5, UR4, UR7, 0x3 ;  /* 0x0000000704057291 */ /* 0x000fe2000f8e18ff */
[----:B------:R-:W-:-:S04]  /*2c40*/  LOP3.LUT R2, R2, UR6, RZ, 0x3c, !PT ;  /* 0x0000000602027c12 */ /* 0x000fc8000f8e3cff */
[----:B-1----:R-:W-:-:S04]  /*2c50*/  SHF.L.U32 R3, R2, 0x1f, RZ ;  /* 0x0000001f02037819 */ /* 0x002fc800000006ff */
[----:B------:R-:W1:Y:S02]  /*2c60*/  SYNCS.PHASECHK.TRANS64.TRYWAIT P0, [UR5], R3 ;  /* 0x00000003ff0075a7 */ /* 0x000e640008001105 */
[----:B-1----:R-:W-:Y:S05]  /*2c70*/  @!P0 BRA `(.L_x_46) ;  /* 0x0000004c009c8947 */ /* 0x002fea0003800000 */
.L_x_135:
        /* <DEDUP_REMOVED lines=9> */
.L_x_137:
        /* <DEDUP_REMOVED lines=9> */
.L_x_139:
        /* <DEDUP_REMOVED lines=9> */
.L_x_141:
        /* <DEDUP_REMOVED lines=9> */
.L_x_143:
        /* <DEDUP_REMOVED lines=9> */
.L_x_145:
        /* <DEDUP_REMOVED lines=9> */
.L_x_147:
        /* <DEDUP_REMOVED lines=9> */
.L_x_149:
        /* <DEDUP_REMOVED lines=9> */
.L_x_151:
        /* <DEDUP_REMOVED lines=9> */
.L_x_153:
        /* <DEDUP_REMOVED lines=9> */
.L_x_155:
        /* <DEDUP_REMOVED lines=9> */
.L_x_157:
        /* <DEDUP_REMOVED lines=9> */
.L_x_159:
        /* <DEDUP_REMOVED lines=9> */
.L_x_161:
        /* <DEDUP_REMOVED lines=9> */
.L_x_163:
        /* <DEDUP_REMOVED lines=9> */
.L_x_165:
        /* <DEDUP_REMOVED lines=9> */
.L_x_167:
        /* <DEDUP_REMOVED lines=9> */
.L_x_169:
        /* <DEDUP_REMOVED lines=9> */
.L_x_171:
        /* <DEDUP_REMOVED lines=9> */
.L_x_173:
        /* <DEDUP_REMOVED lines=9> */
.L_x_175:
        /* <DEDUP_REMOVED lines=9> */
.L_x_177:
        /* <DEDUP_REMOVED lines=9> */
.L_x_179:
        /* <DEDUP_REMOVED lines=9> */
.L_x_181:
[----:B------:R-:W-:-:S04]  /*3970*/  UIADD3 UR4, UPT, UPT, UR4, 0x1, URZ ;  /* 0x0000000104047890 */ /* 0x000fc8000fffe0ff */
[----:B------:R-:W-:-:S04]  /*3980*/  UISETP.NE.AND UP0, UPT, UR4, 0x1b, UPT ;  /* 0x0000001b0400788c */ /* 0x000fc8000bf05270 */
[----:B------:R-:W-:Y:S02]  /*3990*/  USEL UR5, URZ, 0x1, UP0 ;  /* 0x00000001ff057887 */ /* 0x000fe40008000000 */
[----:B------:R-:W-:-:S04]  /*39a0*/  USEL UR4, UR4, URZ, UP0 ;  /* 0x000000ff04047287 */ /* 0x000fc80008000000 */
[----:B------:R-:W-:Y:S01]  /*39b0*/  ULEA UR4, UR4, UR7, 0x3 ;  /* 0x0000000704047291 */ /* 0x000fe2000f8e18ff */
[----:B------:R-:W-:-:S04]  /*39c0*/  LOP3.LUT R2, R2, UR5, RZ, 0x3c, !PT ;  /* 0x0000000502027c12 */ /* 0x000fc8000f8e3cff */
[----:B------:R-:W-:Y:S01]  /*39d0*/  SHF.L.U32 R2, R2, 0x1f, RZ ;  /* 0x0000001f02027819 */ /* 0x000fe200000006ff */
[----:B-1----:R-:W-:-:S07]  /*39e0*/  IMAD.U32 R0, RZ, RZ, UR4 ;  /* 0x00000004ff007e24 */ /* 0x002fce000f8e00ff */
.L_x_70:
[----:B-1----:R1:W2:Y:S02]  /*39f0*/  SYNCS.PHASECHK.TRANS64.TRYWAIT P0, [R0+URZ], R2 ;  /* 0x00000002000075a7 */ /* 0x0022a400080011ff */
[----:B--2---:R-:W-:Y:S05]  /*3a00*/  @!P0 NANOSLEEP.SYNCS 0x989680 ;  /* 0x009896800000895d */ /* 0x004fea0003900000 */
[----:B------:R-:W2:Y:S02]  /*3a10*/  @!P0 SYNCS.PHASECHK.TRANS64 P0, [R0+URZ], R2 ;  /* 0x00000002000085a7 */ /* 0x000ea400080010ff */
[----:B--2---:R-:W-:Y:S05]  /*3a20*/  @P0 EXIT ;  /* 0x000000000000094d */ /* 0x004fea0003800000 */
[----:B------:R-:W-:Y:S05]  /*3a30*/  BRA `(.L_x_70) ;  /* 0xfffffffc00ec7947 */ /* 0x000fea000383ffff */
.L_x_23:
[----:B------:R-:W-:-:S04]  /*3a40*/  UISETP.NE.AND UP0, UPT, UR48, URZ, UPT ;  /* 0x000000ff3000728c */ /* 0x000fc8000bf05270 */
[----:B------:R-:W-:-:S09]  /*3a50*/  UISETP.NE.OR UP0, UPT, UR22, 0x1, UP0 ;  /* 0x000000011600788c */ /* 0x000fd20008705670 */
[----:B------:R-:W-:Y:S05]  /*3a60*/  BRA.U UP0, `(.L_x_71) ;  /* 0x0000000500487547 */ /* 0x000fea000b800000 */
[----:B------:R-:W-:Y:S01]  /*3a70*/  ISETP.GE.U32.AND P2, PT, R0, 0x4, PT ;  /* 0x000000040000780c */ /* 0x000fe20003f46070 */
[----:B------:R-:W-:Y:S01]  /*3a80*/  IMAD.MOV.U32 R12, RZ, RZ, 0x1 ;  /* 0x00000001ff0c7424 */ /* 0x000fe200078e00ff */
[----:B------:R-:W-:Y:S02]  /*3a90*/  CS2R R10, SRZ ;  /* 0x00000000000a7805 */ /* 0x000fe4000001ff00 */
[----:B------:R-:W-:Y:S01]  /*3aa0*/  CS2R R8, SRZ ;  /* 0x0000000000087805 */ /* 0x000fe2000001ff00 */
[----:B------:R-:W-:Y:S01]  /*3ab0*/  UMOV UR6, 0x400 ;  /* 0x0000040000067882 */ /* 0x000fe20000000000 */
[----:B------:R-:W-:Y:S01]  /*3ac0*/  UMOV UR5, URZ ;  /* 0x000000ff00057c82 */ /* 0x000fe20008000000 */
[----:B------:R-:W-:-:S12]  /*3ad0*/  ULEA UR6, UR48, UR6, 0x18 ;  /* 0x0000000630067291 */ /* 0x000fd8000f8ec0ff */
.L_x_75:
[----:B------:R-:W-:Y:S02]  /*3ae0*/  LEA R2, R8, UR6, 0x3 ;  /* 0x0000000608027c11 */ /* 0x000fe4000f8e18ff */
[----:B------:R-:W-:-:S03]  /*3af0*/  SHF.L.U32 R4, R9, 0x1f, RZ ;  /* 0x0000001f09047819 */ /* 0x000fc600000006ff */
[----:B------:R-:W-:Y:S01]  /*3b00*/  VIADD R5, R2, 0x240 ;  /* 0x0000024002057836 */ /* 0x000fe20000000000 */
[----:B------:R-:W2:Y:S02]  /*3b10*/  SYNCS.PHASECHK.TRANS64.TRYWAIT P0, [R2+URZ+0x230], R4 ;  /* 0x00023004020075a7 */ /* 0x000ea400080011ff */
[----:B--2---:R-:W-:Y:S05]  /*3b20*/  @!P0 BRA `(.L_x_72) ;  /* 0x0000004800308947 */ /* 0x004fea0003800000 */
.L_x_182:
[----:B------:R-:W-:Y:S01]  /*3b30*/  ULEA UR4, UR5, UR6, 0x3 ;  /* 0x0000000605047291 */ /* 0x000fe2000f8e18ff */
[----:B--2---:R-:W-:Y:S01]  /*3b40*/  PRMT R2, RZ, 0x654, R5 ;  /* 0x00000654ff027816 */ /* 0x004fe20000000005 */
[----:B------:R-:W-:Y:S01]  /*3b50*/  @!P2 IMAD.MOV.U32 R4, RZ, RZ, 0x10 ;  /* 0x00000010ff04a424 */ /* 0x000fe200078e00ff */
[----:B------:R-:W-:Y:S01]  /*3b60*/  SHF.L.U32 R5, R12, 0x1f, RZ ;  /* 0x0000001f0c057819 */ /* 0x000fe200000006ff */
[----:B------:R-:W-:Y:S01]  /*3b70*/  UIADD3 UR7, UPT, UPT, UR4, 0x1d0, URZ ;  /* 0x000001d004077890 */ /* 0x000fe2000fffe0ff */
[----:B------:R2:W-:Y:S05]  /*3b80*/  SYNCS.ARRIVE.TRANS64.RED.A1T0 RZ, [R2+URZ], RZ ;  /* 0x000000ff02ff79a7 */ /* 0x0005ea00081004ff */
[----:B------:R-:W-:Y:S01]  /*3b90*/  IMAD.U32 R6, RZ, RZ, UR7 ;  /* 0x00000007ff067e24 */ /* 0x000fe2000f8e00ff */
[----:B------:R-:W3:Y:S04]  /*3ba0*/  SYNCS.PHASECHK.TRANS64.TRYWAIT P0, [UR4+0x1e0], R5 ;  /* 0x0001e005ff0075a7 */ /* 0x000ee80008001104 */
[----:B------:R-:W-:Y:S01]  /*3bb0*/  PRMT R6, R0, 0x654, R6 ;  /* 0x0000065400067816 */ /* 0x000fe20000000006 */
[----:B--23--:R-:W-:Y:S06]  /*3bc0*/  @!P0 BRA `(.L_x_73) ;  /* 0x00000048001c8947 */ /* 0x00cfec0003800000 */
.L_x_184:
[----:B------:R-:W-:Y:S01]  /*3bd0*/  ULEA UR8, UR5, UR6, 0x4 ;  /* 0x0000000605087291 */ /* 0x000fe2000f8e20ff */
[----:B------:R-:W-:Y:S01]  /*3be0*/  SEL R3, R6, R3, !P2 ;  /* 0x0000000306037207 */ /* 0x000fe20005000000 */
[----:B------:R-:W-:Y:S01]  /*3bf0*/  UIADD3 UR9, UPT, UPT, UR4, 0x1d0, URZ ;  /* 0x000001d004097890 */ /* 0x000fe2000fffe0ff */
[----:B--2---:R-:W-:Y:S01]  /*3c00*/  LEA R2, R11, UR6, 0x3 ;  /* 0x000000060b027c11 */ /* 0x004fe2000f8e18ff */
[----:B------:R-:W-:Y:S01]  /*3c10*/  UIADD3 UR8, UPT, UPT, UR8, 0x260, URZ ;  /* 0x0000026008087890 */ /* 0x000fe2000fffe0ff */
[----:B------:R2:W-:Y:S01]  /*3c20*/  @!P2 SYNCS.ARRIVE.TRANS64.RED RZ, [R3+URZ], R4 ;  /* 0x0000000403ffa9a7 */ /* 0x0005e200080004ff */
[----:B------:R-:W-:Y:S01]  /*3c30*/  UIADD3 UR4, UPT, UPT, UR5, 0x1, URZ ;  /* 0x0000000105047890 */ /* 0x000fe2000fffe0ff */
[----:B------:R-:W-:-:S03]  /*3c40*/  VIADD R8, R8, 0x1 ;  /* 0x0000000108087836 */ /* 0x000fc60000000000 */
[----:B------:R-:W-:Y:S02]  /*3c50*/  UISETP.NE.AND UP0, UPT, UR4, 0x2, UPT ;  /* 0x000000020400788c */ /* 0x000fe4000bf05270 */
[----:B------:R-:W-:Y:S01]  /*3c60*/  ISETP.NE.AND P0, PT, R8, 0x2, PT ;  /* 0x000000020800780c */ /* 0x000fe20003f05270 */
[----:B------:R-:W-:Y:S06]  /*3c70*/  UGETNEXTWORKID.BROADCAST [UR8], [UR9] ;  /* 0x00000000080073ca */ /* 0x000fec0008000100 */
[----:B------:R-:W-:Y:S02]  /*3c80*/  USEL UR7, URZ, 0x1, UP0 ;  /* 0x00000001ff077887 */ /* 0x000fe40008000000 */
[----:B------:R-:W-:-:S04]  /*3c90*/  USEL UR5, UR4, URZ, UP0 ;  /* 0x000000ff04057287 */ /* 0x000fc80008000000 */
[----:B------:R-:W-:Y:S02]  /*3ca0*/  LOP3.LUT R12, R12, UR7, RZ, 0x3c, !PT ;  /* 0x000000070c0c7c12 */ /* 0x000fe4000f8e3cff */
[----:B--2---:R-:W-:-:S04]  /*3cb0*/  SHF.L.U32 R4, R10, 0x1f, RZ ;  /* 0x0000001f0a047819 */ /* 0x004fc800000006ff */
[----:B------:R-:W2:Y:S02]  /*3cc0*/  SYNCS.PHASECHK.TRANS64.TRYWAIT P1, [R2+URZ+0x1d0], R4 ;  /* 0x0001d004020075a7 */ /* 0x000ea400080211ff */
[----:B--2---:R-:W-:Y:S05]  /*3cd0*/  @!P1 BRA `(.L_x_74) ;  /* 0x0000004400f09947 */ /* 0x004fea0003800000 */
.L_x_185:
[C---:B--2---:R-:W-:Y:S01]  /*3ce0*/  LEA R4, R11.reuse, UR6, 0x4 ;  /* 0x000000060b047c11 */ /* 0x044fe2000f8e20ff */
[----:B------:R-:W-:Y:S01]  /*3cf0*/  VIADD R2, R2, 0x1e0 ;  /* 0x000001e002027836 */ /* 0x000fe20000000000 */
[----:B------:R-:W-:Y:S01]  /*3d00*/  SEL R8, R8, RZ, P0 ;  /* 0x000000ff08087207 */ /* 0x000fe20000000000 */
[----:B------:R-:W-:-:S03]  /*3d10*/  VIADD R11, R11, 0x1 ;  /* 0x000000010b0b7836 */ /* 0x000fc60000000000 */
[----:B------:R-:W2:Y:S01]  /*3d20*/  LDS.128 R4, [R4+0x260] ;  /* 0x0002600004047984 */ /* 0x000ea20000000c00 */
[----:B------:R-:W-:Y:S02]  /*3d30*/  PRMT R2, RZ, 0x654, R2 ;  /* 0x00000654ff027816 */ /* 0x000fe40000000002 */
[C---:B------:R-:W-:Y:S01]  /*3d40*/  ISETP.NE.AND P1, PT, R11.reuse, 0x2, PT ;  /* 0x000000020b00780c */ /* 0x040fe20003f25270 */
[----:B------:R-:W-:Y:S01]  /*3d50*/  @!PT LDS RZ, [RZ] ;  /* 0x00000000fffff984 */ /* 0x000fe20000000800 */
[----:B------:R-:W-:Y:S01]  /*3d60*/  @!PT LDS RZ, [RZ] ;  /* 0x00000000fffff984 */ /* 0x000fe20000000800 */
[----:B------:R-:W-:Y:S01]  /*3d70*/  @!PT LDS RZ, [RZ] ;  /* 0x00000000fffff984 */ /* 0x000fe20000000800 */
[----:B------:R-:W-:Y:S01]  /*3d80*/  @!PT LDS RZ, [RZ] ;  /* 0x00000000fffff984 */ /* 0x000fe20000000800 */
[----:B------:R3:W-:Y:S06]  /*3d90*/  MEMBAR.ALL.CTA ;  /* 0x0000000000007992 */ /* 0x0007ec0000008000 */
[----:B---3--:R-:W3:Y:S01]  /*3da0*/  FENCE.VIEW.ASYNC.S ;  /* 0x00000000000073c6 */ /* 0x008ee20000000000 */
[----:B------:R-:W-:Y:S01]  /*3db0*/  SEL R11, R11, RZ, P1 ;  /* 0x000000ff0b0b7207 */ /* 0x000fe20000800000 */
[----:B---3--:R3:W-:Y:S01]  /*3dc0*/  SYNCS.ARRIVE.TRANS64.RED.A1T0 RZ, [R2+URZ], RZ ;  /* 0x000000ff02ff79a7 */ /* 0x0087e200081004ff */
[----:B--2---:R-:W-:-:S02]  /*3dd0*/  LOP3.LUT P3, RZ, R6, 0x1, RZ, 0xc0, !PT ;  /* 0x0000000106ff7812 */ /* 0x004fc4000786c0ff */
[----:B------:R-:W-:-:S04]  /*3de0*/  SEL R4, RZ, 0x1, P1 ;  /* 0x00000001ff047807 */ /* 0x000fc80000800000 */
[----:B------:R-:W-:Y:S02]  /*3df0*/  LOP3.LUT R10, R10, R4, RZ, 0x3c, !PT ;  /* 0x000000040a0a7212 */ /* 0x000fe400078e3cff */
[----:B---3--:R-:W-:-:S04]  /*3e00*/  SEL R2, RZ, 0x1, P0 ;  /* 0x00000001ff027807 */ /* 0x008fc80000000000 */
[----:B------:R-:W-:Y:S01]  /*3e10*/  LOP3.LUT R9, R9, R2, RZ, 0x3c, !PT ;  /* 0x0000000209097212 */ /* 0x000fe200078e3cff */
[----:B------:R-:W-:Y:S06]  /*3e20*/  @P3 BRA `(.L_x_75) ;  /* 0xfffffffc002c3947 */ /* 0x000fec000383ffff */
[----:B------:R-:W-:Y:S01]  /*3e30*/  ULEA UR4, UR5, UR6, 0x3 ;  /* 0x0000000605047291 */ /* 0x000fe2000f8e18ff */
[----:B------:R-:W-:-:S08]  /*3e40*/  SHF.L.U32 R2, R12, 0x1f, RZ ;  /* 0x0000001f0c027819 */ /* 0x000fd000000006ff */
[----:B------:R-:W2:Y:S02]  /*3e50*/  SYNCS.PHASECHK.TRANS64 P0, [UR4+0x1e0], R2 ;  /* 0x0001e002ff0075a7 */ /* 0x000ea40008001004 */
[----:B--2---:R-:W-:Y:S05]  /*3e60*/  @P0 BRA `(.L_x_76) ;  /* 0x0000000000080947 */ /* 0x004fea0003800000 */
[----:B------:R-:W2:Y:S02]  /*3e70*/  SYNCS.PHASECHK.TRANS64.TRYWAIT P0, [UR4+0x1e0], R2 ;  /* 0x0001e002ff0075a7 */ /* 0x000ea40008001104 */
[----:B--2---:R-:W-:Y:S05]  /*3e80*/  @!P0 BRA `(.L_x_77) ;  /* 0x0000004400988947 */ /* 0x004fea0003800000 */
.L_x_76:
[----:B------:R-:W-:-:S04]  /*3e90*/  UIADD3 UR7, UPT, UPT, UR5, 0x1, URZ ;  /* 0x0000000105077890 */ /* 0x000fc8000fffe0ff */
[----:B------:R-:W-:-:S04]  /*3ea0*/  UISETP.NE.AND UP0, UPT, UR7, 0x2, UPT ;  /* 0x000000020700788c */ /* 0x000fc8000bf05270 */
[----:B------:R-:W-:Y:S02]  /*3eb0*/  USEL UR8, URZ, 0x1, UP0 ;  /* 0x00000001ff087887 */ /* 0x000fe40008000000 */
[----:B------:R-:W-:-:S04]  /*3ec0*/  USEL UR7, UR7, URZ, UP0 ;  /* 0x000000ff07077287 */ /* 0x000fc80008000000 */
[----:B------:R-:W-:Y:S01]  /*3ed0*/  ULEA UR7, UR7, UR6, 0x3 ;  /* 0x0000000607077291 */ /* 0x000fe2000f8e18ff */
[----:B--2---:R-:W-:-:S04]  /*3ee0*/  LOP3.LUT R2, R12, UR8, RZ, 0x3c, !PT ;  /* 0x000000080c027c12 */ /* 0x004fc8000f8e3cff */
[----:B------:R-:W-:-:S04]  /*3ef0*/  SHF.L.U32 R0, R2, 0x1f, RZ ;  /* 0x0000001f02007819 */ /* 0x000fc800000006ff */
[----:B------:R-:W2:Y:S02]  /*3f00*/  SYNCS.PHASECHK.TRANS64 P0, [UR7+0x1e0], R0 ;  /* 0x0001e000ff0075a7 */ /* 0x000ea40008001007 */
[----:B-12---:R-:W-:Y:S05]  /*3f10*/  @P0 EXIT ;  /* 0x000000000000094d */ /* 0x006fea0003800000 */
[----:B------:R-:W-:Y:S02]  /*3f20*/  SHF.L.U32 R2, R2, 0x1f, RZ ;  /* 0x0000001f02027819 */ /* 0x000fe400000006ff */
[----:B------:R-:W-:-:S07]  /*3f30*/  MOV R0, UR7 ;  /* 0x0000000700007c02 */ /* 0x000fce0008000f00 */
.L_x_78:
[----:B-1----:R1:W2:Y:S02]  /*3f40*/  SYNCS.PHASECHK.TRANS64.TRYWAIT P0, [R0+URZ+0x1e0], R2 ;  /* 0x0001e002000075a7 */ /* 0x0022a400080011ff */
[----:B--2---:R-:W-:Y:S05]  /*3f50*/  @!P0 NANOSLEEP.SYNCS 0x989680 ;  /* 0x009896800000895d */ /* 0x004fea0003900000 */
[----:B------:R-:W2:Y:S02]  /*3f60*/  @!P0 SYNCS.PHASECHK.TRANS64 P0, [R0+URZ+0x1e0], R2 ;  /* 0x0001e002000085a7 */ /* 0x000ea400080010ff */
[----:B--2---:R-:W-:Y:S05]  /*3f70*/  @P0 EXIT ;  /* 0x000000000000094d */ /* 0x004fea0003800000 */
[----:B------:R-:W-:Y:S05]  /*3f80*/  BRA `(.L_x_78) ;  /* 0xfffffffc00ec7947 */ /* 0x000fea000383ffff */
.L_x_71:
[----:B------:R-:W-:Y:S05]  /*3f90*/  BRA.U UP4, `(.L_x_79) ;  /* 0x0000000d049c7547 */ /* 0x000fea000b800000 */
[----:B------:R-:W-:Y:S01]  /*3fa0*/  UMOV UR4, 0x40 ;  /* 0x0000004000047882 */ /* 0x000fe20000000000 */
[----:B------:R-:W-:Y:S01]  /*3fb0*/  NOP ;  /* 0x0000000000007918 */ /* 0x000fe20000000000 */
[----:B------:R-:W-:Y:S01]  /*3fc0*/  ULEA UR5, UR48, UR4, 0x18 ;  /* 0x0000000430057291 */ /* 0x000fe2000f8ec0ff */
[----:B------:R-:W-:Y:S02]  /*3fd0*/  UMOV UR6, 0x400 ;  /* 0x0000040000067882 */ /* 0x000fe40000000000 */
[----:B------:R-:W-:-:S06]  /*3fe0*/  ULEA UR6, UR48, UR6, 0x18 ;  /* 0x0000000630067291 */ /* 0x000fcc000f8ec0ff */
[----:B------:R-:W2:Y:S02]  /*3ff0*/  LDS.U8 R0, [UR5+0x1c] ;  /* 0x00001c05ff007984 */ /* 0x000ea40008000000 */
[----:B--2---:R-:W-:-:S13]  /*4000*/  ISETP.NE.AND P0, PT, R0, RZ, PT ;  /* 0x000000ff0000720c */ /* 0x004fda0003f05270 */
[----:B------:R-:W-:Y:S05]  /*4010*/  @P0 BRA `(.L_x_80) ;  /* 0x0000000000580947 */ /* 0x000fea0003800000 */
[----:B------:R-:W-:-:S13]  /*4020*/  ELECT P0, URZ, PT ;  /* 0x0000000000ff782f */ /* 0x000fda0003800000 */
[----:B------:R-:W-:Y:S05]  /*4030*/  @!P0 BRA `(.L_x_81) ;  /* 0x0000000000608947 */ /* 0x000fea0003800000 */
[----:B------:R-:W-:Y:S01]  /*4040*/  UMOV UR4, 0x10 ;  /* 0x0000001000047882 */ /* 0x000fe20000000000 */
[----:B------:R-:W-:Y:S01]  /*4050*/  HFMA2 R0, -RZ, RZ, 0, 5.9604644775390625e-08 ;  /* 0x00000001ff007431 */ /* 0x000fe200000001ff */
[----:B------:R-:W-:-:S03]  /*4060*/  MOV R3, 0xffff ;  /* 0x0000ffff00037802 */ /* 0x000fc60000000f00 */
[----:B------:R-:W-:Y:S04]  /*4070*/  DEPBAR.LE SB2, 0x36 ;  /* 0x0000ad800000791a */ /* 0x000fe80000000000 */
[----:B------:R-:W2:Y:S02]  /*4080*/  UTCATOMSWS.FIND_AND_SET.ALIGN UP0, UR4, UR4 ;  /* 0x00000004000475e3 */ /* 0x000ea40008000800 */
[----:B--2---:R-:W-:Y:S01]  /*4090*/  MOV R4, UR4 ;  /* 0x0000000400047c02 */ /* 0x004fe20008000f00 */
[----:B------:R-:W-:Y:S06]  /*40a0*/  BRA.U UP0, `(.L_x_82) ;  /* 0x0000000100187547 */ /* 0x000fec000b800000 */
.L_x_83:
[----:B------:R-:W-:Y:S05]  /*40b0*/  NANOSLEEP 0x64 ;  /* 0x000000640000795d */ /* 0x000fea0003800000 */
[----:B------:R-:W-:-:S05]  /*40c0*/  UMOV UR4, 0x10 ;  /* 0x0000001000047882 */ /* 0x000fca0000000000 */
[----:B------:R-:W-:Y:S04]  /*40d0*/  DEPBAR.LE SB2, 0x36 ;  /* 0x0000ad800000791a */ /* 0x000fe80000000000 */
[----:B------:R-:W2:Y:S02]  /*40e0*/  UTCATOMSWS.FIND_AND_SET.ALIGN UP0, UR4, UR4 ;  /* 0x00000004000475e3 */ /* 0x000ea40008000800 */
[----:B--2---:R-:W-:Y:S01]  /*40f0*/  MOV R4, UR4 ;  /* 0x0000000400047c02 */ /* 0x004fe20008000f00 */
[----:B------:R-:W-:Y:S05]  /*4100*/  BRA.U !UP0, `(.L_x_83) ;  /* 0xfffffffd08e87547 */ /* 0x000fea000b83ffff */
.L_x_82:
[-C--:B------:R-:W-:Y:S02]  /*4110*/  SHF.L.U32 R3, R3, R4.reuse, RZ ;  /* 0x0000000403037219 */ /* 0x080fe400000006ff */
[----:B------:R-:W-:Y:S01]  /*4120*/  SHF.L.U32 R0, R0, R4, RZ ;  /* 0x0000000400007219 */ /* 0x000fe200000006ff */
[----:B------:R-:W-:Y:S02]  /*4130*/  IMAD.SHL.U32 R4, R4, 0x20, RZ ;  /* 0x0000002004047824 */ /* 0x000fe400078e00ff */
[----:B------:R2:W-:Y:S04]  /*4140*/  ATOMS.OR RZ, [UR5+0x14], R3 ;  /* 0x00001403ffff798c */ /* 0x0005e8000b000005 */
[----:B------:R2:W-:Y:S04]  /*4150*/  ATOMS.OR RZ, [UR5+0x18], R0 ;  /* 0x00001800ffff798c */ /* 0x0005e8000b000005 */
[----:B------:R2:W-:Y:S01]  /*4160*/  STS [UR6+0x280], R4 ;  /* 0x00028004ff007988 */ /* 0x0005e20008000806 */
[----:B------:R-:W-:Y:S05]  /*4170*/  BRA `(.L_x_81) ;  /* 0x0000000000107947 */ /* 0x000fea0003800000 */
.L_x_80:
[----:B------:R-:W-:Y:S02]  /*4180*/  MOV R0, 0xffffffff ;  /* 0xffffffff00007802 */ /* 0x000fe40000000f00 */
[----:B------:R-:W-:-:S03]  /*4190*/  MOV R4, 0x41c0 ;  /* 0x000041c000047802 */ /* 0x000fc60000000f00 */
[----:B------:R2:W-:Y:S04]  /*41a0*/  STS [UR6+0x280], R0 ;  /* 0x00028000ff007988 */ /* 0x0005e80008000806 */
[----:B-12--5:R-:W-:Y:S05]  /*41b0*/  CALL.REL.NOINC `($__internal_1_$__cuda_sm10x_tcgen05_guardrail_trap_phase_invalid_during_alloc) ;  /* 0x0000004800187944 */ /* 0x026fea0003c00000 */
.L_x_81:
[----:B------:R-:W-:Y:S05]  /*41c0*/  WARPSYNC.ALL ;  /* 0x0000000000007948 */ /* 0x000fea0003800000 */
[----:B------:R-:W3:Y:S01]  /*41d0*/  S2UR UR4, SR_CgaCtaId ;  /* 0x00000000000479c3 */ /* 0x000ee20000008800 */
[----:B------:R-:W-:Y:S01]  /*41e0*/  UMOV UR17, 0x400 ;  /* 0x0000040000117882 */ /* 0x000fe20000000000 */
[----:B------:R-:W-:-:S06]  /*41f0*/  NOP ;  /* 0x0000000000007918 */ /* 0x000fcc0000000000 */
[----:B------:R-:W-:Y:S06]  /*4200*/  BAR.ARV 0x6, 0xa0 ;  /* 0x0182800000007b1d */ /* 0x000fec0000002000 */
[----:B------:R-:W4:Y:S01]  /*4210*/  LDCU UR5, c[0x0][0x38c] ;  /* 0x00007180ff0577ac */ /* 0x000f220008000800 */
[----:B------:R-:W-:Y:S01]  /*4220*/  LOP3.LUT R2, R2, 0xffff, RZ, 0xc0, !PT ;  /* 0x0000ffff02027812 */ /* 0x000fe200078ec0ff */
[----:B------:R-:W-:Y:S01]  /*4230*/  IMAD.MOV.U32 R11, RZ, RZ, 0x1 ;  /* 0x00000001ff0b7424 */ /* 0x000fe200078e00ff */
[----:B------:R-:W-:Y:S01]  /*4240*/  CS2R R8, SRZ ;  /* 0x0000000000087805 */ /* 0x000fe2000001ff00 */
[----:B------:R-:W1:Y:S01]  /*4250*/  LDCU UR8, c[0x0][0x38c] ;  /* 0x00007180ff0877ac */ /* 0x000e620008000800 */
[----:B------:R-:W-:Y:S01]  /*4260*/  R2UR UR19, R2 ;  /* 0x00000000021372ca */ /* 0x000fe200000e0000 */
[----:B------:R-:W-:Y:S01]  /*4270*/  IMAD.MOV.U32 R10, RZ, RZ, RZ ;  /* 0x000000ffff0a7224 */ /* 0x000fe200078e00ff */
[----:B------:R-:W-:Y:S01]  /*4280*/  UMOV UR22, URZ ;  /* 0x000000ff00167c82 */ /* 0x000fe20008000000 */
[----:B------:R-:W-:Y:S01]  /*4290*/  UMOV UR14, URZ ;  /* 0x000000ff000e7c82 */ /* 0x000fe20008000000 */
[----:B---3--:R-:W-:Y:S01]  /*42a0*/  ULEA UR17, UR4, UR17, 0x18 ;  /* 0x0000001104117291 */ /* 0x008fe2000f8ec0ff */
[----:B------:R-:W-:Y:S01]  /*42b0*/  UMOV UR26, 0x0 ;  /* 0x00000000001a7882 */ /* 0x000fe20000000000 */
[----:B------:R-:W-:-:S02]  /*42c0*/  UMOV UR27, 0x41004a0 ;  /* 0x041004a0001b7882 */ /* 0x000fc40000000000 */
[----:B------:R-:W-:Y:S02]  /*42d0*/  UIADD3 UR6, UPT, UPT, UR17, 0x2600, URZ ;  /* 0x0000260011067890 */ /* 0x000fe4000fffe0ff */
[----:B------:R-:W-:Y:S02]  /*42e0*/  UIADD3 UR7, UPT, UPT, UR17, 0x1d600, URZ ;  /* 0x0001d60011077890 */ /* 0x000fe4000fffe0ff */
[----:B----4-:R-:W-:Y:S01]  /*42f0*/  UIADD3 UR5, UPT, UPT, UR5, 0x3f, URZ ;  /* 0x0000003f05057890 */ /* 0x010fe2000fffe0ff */
[----:B--2---:R-:W2:Y:S01]  /*4300*/  LDS R0, [UR17+0x280] ;  /* 0x00028011ff007984 */ /* 0x004ea20008000800 */
[----:B------:R-:W-:Y:S02]  /*4310*/  USHF.R.U32.HI UR6, URZ, 0x4, UR6 ;  /* 0x00000004ff067899 */ /* 0x000fe40008011606 */
[----:B------:R-:W-:Y:S02]  /*4320*/  USHF.R.S32.HI UR4, URZ, 0x1f, UR5 ;  /* 0x0000001fff047899 */ /* 0x000fe40008011405 */
[----:B------:R-:W-:-:S02]  /*4330*/  ULOP3.LUT UR6, UR6, 0x3fff, URZ, 0xc0, !UPT ;  /* 0x00003fff06067892 */ /* 0x000fc4000f8ec0ff */
[----:B------:R-:W-:Y:S02]  /*4340*/  ULEA.HI UR4, UR4, UR5, URZ, 0x6 ;  /* 0x0000000504047291 */ /* 0x000fe4000f8f30ff */
[----:B------:R-:W-:Y:S02]  /*4350*/  USHF.R.U32.HI UR5, URZ, 0x4, UR7 ;  /* 0x00000004ff057899 */ /* 0x000fe40008011607 */
[----:B------:R-:W-:Y:S02]  /*4360*/  USHF.R.S32.HI UR28, URZ, 0x6, UR4 ;  /* 0x00000006ff1c7899 */ /* 0x000fe40008011404 */
[----:B------:R-:W-:Y:S02]  /*4370*/  ULOP3.LUT UR5, UR5, 0x3fff, URZ, 0xc0, !UPT ;  /* 0x00003fff05057892 */ /* 0x000fe4000f8ec0ff */
[----:B------:R-:W-:Y:S02]  /*4380*/  UISETP.LT.AND UP0, UPT, UR28, 0x1, UPT ;  /* 0x000000011c00788c */ /* 0x000fe4000bf01270 */
[----:B------:R-:W-:-:S02]  /*4390*/  ULOP3.LUT UR20, UR6, 0x10000, URZ, 0xfc, !UPT ;  /* 0x0001000006147892 */ /* 0x000fc4000f8efcff */
[----:B------:R-:W-:Y:S02]  /*43a0*/  USEL UR29, UR28, 0x1, !UP0 ;  /* 0x000000011c1d7887 */ /* 0x000fe4000c000000 */
[----:B------:R-:W-:Y:S02]  /*43b0*/  ULOP3.LUT UR21, UR5, 0x10000, URZ, 0xfc, !UPT ;  /* 0x0001000005157892 */ /* 0x000fe4000f8efcff */
[----:B------:R-:W-:Y:S02]  /*43c0*/  UIADD3 UR29, UPT, UPT, -UR29, URZ, URZ ;  /* 0x000000ff1d1d7290 */ /* 0x000fe4000fffe1ff */
[----:B-1----:R-:W-:Y:S01]  /*43d0*/  UISETP.GE.AND UP4, UPT, UR8, 0x1, UPT ;  /* 0x000000010800788c */ /* 0x002fe2000bf86270 */
[----:B------:R-:W-:Y:S01]  /*43e0*/  UMOV UR24, 0x0 ;  /* 0x0000000000187882 */ /* 0x000fe20000000000 */
[----:B------:R-:W-:Y:S01]  /*43f0*/  UMOV UR25, 0x41004a0 ;  /* 0x041004a000197882 */ /* 0x000fe20000000000 */
[----:B--2---:R-:W-:-:S15]  /*4400*/  R2UR UR30, R0 ;  /* 0x00000000001e72ca */ /* 0x004fde00000e0000 */
.L_x_90:
[----:B------:R-:W-:Y:S02]  /*4410*/  LEA R0, R10, UR17, 0x3 ;  /* 0x000000110a007c11 */ /* 0x000fe4000f8e18ff */
[----:B------:R-:W-:Y:S02]  /*4420*/  SHF.L.U32 R2, R9, 0x1f, RZ ;  /* 0x0000001f09027819 */ /* 0x000fe400000006ff */
[----:B------:R-:W-:Y:S01]  /*4430*/  PLOP3.LUT P0, PT, PT, PT, UP4, 0x80, 0x8 ;  /* 0x000000000008781c */ /* 0x000fe20003f0f048 */
[----:B------:R-:W-:Y:S01]  /*4440*/  VIADD R3, R0, 0x1e0 ;  /* 0x000001e000037836 */ /* 0x000fe20000000000 */
[----:B-1----:R-:W1:Y:S02]  /*4450*/  SYNCS.PHASECHK.TRANS64.TRYWAIT P1, [R0+URZ+0x1d0], R2 ;  /* 0x0001d002000075a7 */ /* 0x002e6400080211ff */
[----:B-1-3--:R-:W-:Y:S09]  /*4460*/  @!P1 BRA `(.L_x_84) ;  /* 0x0000004000389947 */ /* 0x00aff20003800000 */
.L_x_187:
[----:B------:R-:W-:Y:S01]  /*4470*/  LEA R4, R10, UR17, 0x4 ;  /* 0x000000110a047c11 */ /* 0x000fe2000f8e20ff */
[----:B------:R-:W-:Y:S01]  /*4480*/  @UP4 ULEA UR4, UR14, UR17, 0x3 ;  /* 0x000000110e044291 */ /* 0x000fe2000f8e18ff */
[----:B------:R-:W-:Y:S01]  /*4490*/  PLOP3.LUT P2, PT, PT, PT, PT, 0x80, 0x8 ;  /* 0x000000000008781c */ /* 0x000fe20003f4f070 */
[----:B------:R-:W-:Y:S01]  /*44a0*/  ULEA UR23, UR22, UR17, 0x3 ;  /* 0x0000001116177291 */ /* 0x000fe2000f8e18ff */
[----:B------:R-:W-:Y:S02]  /*44b0*/  PRMT R3, RZ, 0x654, R3 ;  /* 0x00000654ff037816 */ /* 0x000fe40000000003 */
[----:B------:R-:W2:Y:S01]  /*44c0*/  LDS.128 R4, [R4+0x260] ;  /* 0x0002600004047984 */ /* 0x000ea20000000c00 */
[----:B-1----:R-:W-:Y:S02]  /*44d0*/  @P0 SHF.L.U32 R2, R8, 0x1f, RZ ;  /* 0x0000001f08020819 */ /* 0x002fe400000006ff */
[----:B------:R-:W-:Y:S01]  /*44e0*/  SHF.L.U32 R0, R11, 0x1f, RZ ;  /* 0x0000001f0b007819 */ /* 0x000fe200000006ff */
[----:B------:R-:W-:Y:S01]  /*44f0*/  @!PT LDS RZ, [RZ] ;  /* 0x00000000fffff984 */ /* 0x000fe20000000800 */
[----:B------:R-:W-:Y:S01]  /*4500*/  @!PT LDS RZ, [RZ] ;  /* 0x00000000fffff984 */ /* 0x000fe20000000800 */
[----:B------:R-:W-:Y:S01]  /*4510*/  @!PT LDS RZ, [RZ] ;  /* 0x00000000fffff984 */ /* 0x000fe20000000800 */
[----:B------:R-:W-:Y:S01]  /*4520*/  @!PT LDS RZ, [RZ] ;  /* 0x00000000fffff984 */ /* 0x000fe20000000800 */
[----:B------:R1:W-:Y:S06]  /*4530*/  MEMBAR.ALL.CTA ;  /* 0x0000000000007992 */ /* 0x0003ec0000008000 */
[----:B-1----:R-:W1:Y:S02]  /*4540*/  FENCE.VIEW.ASYNC.S ;  /* 0x00000000000073c6 */ /* 0x002e640000000000 */
[----:B-1----:R1:W-:Y:S01]  /*4550*/  SYNCS.ARRIVE.TRANS64.RED.A1T0 RZ, [R3+URZ], RZ ;  /* 0x000000ff03ff79a7 */ /* 0x0023e200081004ff */
[----:B------:R1:W3:Y:S01]  /*4560*/  @P0 SYNCS.PHASECHK.TRANS64.TRYWAIT P2, [UR4], R2 ;  /* 0x00000002ff0005a7 */ /* 0x0002e20008041104 */
[----:B------:R-:W-:Y:S01]  /*4570*/  ULEA.HI UR4, UR22, UR22, URZ, 0x1 ;  /* 0x0000001616047291 */ /* 0x000fe2000f8f08ff */
[----:B--2---:R-:W-:-:S03]  /*4580*/  LOP3.LUT P1, RZ, R6, 0x1, RZ, 0xc0, !PT ;  /* 0x0000000106ff7812 */ /* 0x004fc6000782c0ff */
[----:B------:R-:W-:Y:S02]  /*4590*/  USHF.L.U32 UR18, UR4, 0x5, URZ ;  /* 0x0000000504127899 */ /* 0x000fe400080006ff */
[----:B------:R-:W-:Y:S02]  /*45a0*/  ULOP3.LUT UR4, UR4, 0xffe, URZ, 0xc0, !UPT ;  /* 0x00000ffe04047892 */ /* 0x000fe4000f8ec0ff */
[----:B------:R-:W-:Y:S02]  /*45b0*/  ULOP3.LUT UR18, UR18, 0xffffffc0, URZ, 0xc0, !UPT ;  /* 0xffffffc012127892 */ /* 0x000fe4000f8ec0ff */
[----:B------:R-:W-:Y:S02]  /*45c0*/  UIADD3 UR4, UPT, UPT, -UR4, UR22, URZ ;  /* 0x0000001604047290 */ /* 0x000fe4000fffe1ff */
[----:B------:R-:W-:Y:S01]  /*45d0*/  UIADD3 UR18, UPT, UPT, UR30, UR18, URZ ;  /* 0x000000121e127290 */ /* 0x000fe2000fffe0ff */
[----:B------:R-:W2:Y:S03]  /*45e0*/  SYNCS.PHASECHK.TRANS64.TRYWAIT P0, [UR23+0x210], R0 ;  /* 0x00021000ff0075a7 */ /* 0x000ea60008001117 */
[----:B------:R-:W-:Y:S01]  /*45f0*/  ULEA UR18, UR4, UR18, 0x14 ;  /* 0x0000001204127291 */ /* 0x000fe2000f8ea0ff */
[----:B-123--:R-:W-:Y:S11]  /*4600*/  @!P0 BRA `(.L_x_85) ;  /* 0x0000003c00e48947 */ /* 0x00eff60003800000 */
.L_x_189:
[----:B------:R-:W-:Y:S01]  /*4610*/  IADD3 R10, PT, PT, R10, 0x1, RZ ;  /* 0x000000010a0a7810 */ /* 0x000fe20007ffe0ff */
[----:B------:R-:W-:Y:S06]  /*4620*/  BRA.U !UP4, `(.L_x_86) ;  /* 0x000000010c987547 */ /* 0x000fec000b800000 */
[----:B------:R-:W-:Y:S01]  /*4630*/  UPLOP3.LUT UP2, UPT, UPT, UPT, UPT, 0x40, 0x4 ;  /* 0x000000000004789c */ /* 0x000fe20003f4e870 */
[----:B------:R-:W-:Y:S01]  /*4640*/  UMOV UR16, UR29 ;  /* 0x0000001d00107c82 */ /* 0x000fe20008000000 */
[----:B------:R-:W-:Y:S01]  /*4650*/  UMOV UR15, UR28 ;  /* 0x0000001c000f7c82 */ /* 0x000fe20008000000 */
[----:B------:R-:W-:-:S08]  /*4660*/  UMOV UR6, UR14 ;  /* 0x0000000e00067c82 */ /* 0x000fd00008000000 */
.L_x_89:
[----:B------:R-:W-:Y:S02]  /*4670*/  UIADD3 UR16, UPT, UPT, UR16, 0x1, URZ ;  /* 0x0000000110107890 */ /* 0x000fe4000fffe0ff */
[----:B--2---:R-:W-:Y:S02]  /*4680*/  ULEA UR5, UR6, UR17, 0x3 ;  /* 0x0000001106057291 */ /* 0x004fe4000f8e18ff */
[----:B------:R-:W-:Y:S01]  /*4690*/  UISETP.NE.AND UP3, UPT, UR16, URZ, UPT ;  /* 0x000000ff1000728c */ /* 0x000fe2000bf65270 */
[----:B---3--:R-:W-:Y:S10]  /*46a0*/  @P2 BRA `(.L_x_87) ;  /* 0x00000000000c2947 */ /* 0x008ff40003800000 */
[----:B-1----:R-:W-:Y:S04]  /*46b0*/  SHF.L.U32 R2, R8, 0x1f, RZ ;  /* 0x0000001f08027819 */ /* 0x002fe800000006ff */
[----:B------:R-:W1:Y:S02]  /*46c0*/  SYNCS.PHASECHK.TRANS64.TRYWAIT P0, [UR5], R2 ;  /* 0x00000002ff0075a7 */ /* 0x000e640008001105 */
[----:B-1----:R-:W-:Y:S05]  /*46d0*/  @!P0 BRA `(.L_x_88) ;  /* 0x0000003c00c88947 */ /* 0x002fea0003800000 */
.L_x_87:
[----:B------:R-:W-:Y:S01]  /*46e0*/  UISETP.NE.AND UP0, UPT, UR15, 0x1, UPT ;  /* 0x000000010f00788c */ /* 0x000fe2000bf05270 */
[----:B------:R-:W-:Y:S01]  /*46f0*/  PLOP3.LUT P2, PT, PT, PT, PT, 0x80, 0x8 ;  /* 0x000000000008781c */ /* 0x000fe20003f4f070 */
[----:B------:R-:W-:Y:S02]  /*4700*/  UIADD3 UR4, UPT, UPT, UR6, 0x1, URZ ;  /* 0x0000000106047890 */ /* 0x000fe4000fffe0ff */
[----:B------:R-:W-:Y:S02]  /*4710*/  ULEA UR12, UR6, UR21, 0x8 ;  /* 0x00000015060c7291 */ /* 0x000fe4000f8e40ff */
[----:B------:R-:W-:Y:S01]  /*4720*/  UISETP.NE.AND UP1, UPT, UR4, 0x1b, UPT ;  /* 0x0000001b0400788c */ /* 0x000fe2000bf25270 */
[----:B------:R-:W-:Y:S01]  /*4730*/  PLOP3.LUT P0, PT, PT, PT, UP0, 0x80, 0x8 ;  /* 0x000000000008781c */ /* 0x000fe20003f0f008 */
[----:B------:R-:W-:Y:S02]  /*4740*/  UIADD3 UR10, UPT, UPT, UR12, 0x2, URZ ;  /* 0x000000020c0a7890 */ /* 0x000fe4000fffe0ff */
[----:B------:R-:W-:Y:S02]  /*4750*/  USEL UR7, URZ, 0x1, UP1 ;  /* 0x00000001ff077887 */ /* 0x000fe40008800000 */
[----:B------:R-:W-:Y:S02]  /*4760*/  USEL UR14, UR4, URZ, UP1 ;  /* 0x000000ff040e7287 */ /* 0x000fe40008800000 */
[----:B------:R-:W-:Y:S02]  /*4770*/  UIADD3 UR15, UPT, UPT, UR15, -0x1, URZ ;  /* 0xffffffff0f0f7890 */ /* 0x000fe4000fffe0ff */
[----:B------:R-:W-:Y:S01]  /*4780*/  @UP0 ULEA UR4, UR14, UR17, 0x3 ;  /* 0x000000110e040291 */ /* 0x000fe2000f8e18ff */
[----:B------:R-:W-:Y:S01]  /*4790*/  LOP3.LUT R8, R8, UR7, RZ, 0x3c, !PT ;  /* 0x0000000708087c12 */ /* 0x000fe2000f8e3cff */
[----:B------:R-:W-:Y:S01]  /*47a0*/  UIADD3 UR7, UPT, UPT, UR5, 0xd8, URZ ;  /* 0x000000d805077890 */ /* 0x000fe2000fffe0ff */
[----:B------:R-:W-:Y:S02]  /*47b0*/  UMOV UR13, 0x80004020 ;  /* 0x80004020000d7882 */ /* 0x000fe40000000000 */
[----:B-1----:R-:W-:Y:S01]  /*47c0*/  @P0 SHF.L.U32 R0, R8, 0x1f, RZ ;  /* 0x0000001f08000819 */ /* 0x002fe200000006ff */
[----:B------:R-:W-:Y:S01]  /*47d0*/  UMOV UR5, 0x80004020 ;  /* 0x8000402000057882 */ /* 0x000fe20000000000 */
[----:B------:R-:W-:Y:S01]  /*47e0*/  UMOV UR11, 0x80004020 ;  /* 0x80004020000b7882 */ /* 0x000fe20000000000 */
[----:B------:R-:W-:Y:S01]  /*47f0*/  UMOV UR9, 0x80004020 ;  /* 0x8000402000097882 */ /* 0x000fe20000000000 */
[----:B------:R2:W3:Y:S01]  /*4800*/  @P0 SYNCS.PHASECHK.TRANS64.TRYWAIT P2, [UR4], R0 ;  /* 0x00000000ff0005a7 */ /* 0x0004e20008041104 */
[----:B------:R-:W-:Y:S03]  /*4810*/  ULEA UR4, UR6, UR20, 0x8 ;  /* 0x0000001406047291 */ /* 0x000fe6000f8e40ff */
[----:B------:R-:W-:Y:S01]  /*4820*/  UMOV UR6, UR14 ;  /* 0x0000000e00067c82 */ /* 0x000fe20008000000 */
[----:B------:R-:W-:Y:S05]  /*4830*/  UIADD3 UR8, UPT, UPT, UR4, 0x2, URZ ;  /* 0x0000000204087890 */ /* 0x000fea000fffe0ff */
[----:B------:R2:W-:Y:S01]  /*4840*/  UTCIMMA gdesc[UR4], gdesc[UR12], tmem[UR18], tmem[UR26], idesc[UR27], UP2 ;  /* 0x00ff1a0c040075ea */ /* 0x0005e20009000112 */
[----:B------:R-:W-:Y:S03]  /*4850*/  UPLOP3.LUT UP2, UPT, UPT, UPT, UPT, 0x80, 0x8 ;  /* 0x000000000008789c */ /* 0x000fe60003f4f070 */
[----:B------:R2:W-:Y:S01]  /*4860*/  UTCIMMA gdesc[UR8], gdesc[UR10], tmem[UR18], tmem[UR24], idesc[UR25], UPT ;  /* 0x00ff180a080075ea */ /* 0x0005e2000b800112 */
[----:B------:R2:W-:Y:S01]  /*4870*/  UTCBAR.MULTICAST [UR7], URZ, UR19 ;  /* 0x000000ff070073e9 */ /* 0x0005e20008000813 */
[----:B------:R-:W-:Y:S06]  /*4880*/  BRA.U UP3, `(.L_x_89) ;  /* 0xfffffffd03787547 */ /* 0x000fec000b83ffff */
.L_x_86:
[----:B--2---:R-:W-:Y:S01]  /*4890*/  UIADD3 UR4, UPT, UPT, UR22, 0x1, URZ ;  /* 0x0000000116047890 */ /* 0x004fe2000fffe0ff */
[C---:B------:R-:W-:Y:S01]  /*48a0*/  ISETP.NE.AND P0, PT, R10.reuse, 0x2, PT ;  /* 0x000000020a00780c */ /* 0x040fe20003f05270 */
[----:B------:R-:W-:Y:S02]  /*48b0*/  UIADD3 UR5, UPT, UPT, UR23, 0x1f0, URZ ;  /* 0x000001f017057890 */ /* 0x000fe4000fffe0ff */
[----:B------:R-:W-:Y:S01]  /*48c0*/  UISETP.NE.AND UP0, UPT, UR4, 0x4, UPT ;  /* 0x000000040400788c */ /* 0x000fe2000bf05270 */
[----:B-1----:R-:W-:Y:S02]  /*48d0*/  SEL R0, RZ, 0x1, P0 ;  /* 0x00000001ff007807 */ /* 0x002fe40000000000 */
[----:B------:R-:W-:Y:S01]  /*48e0*/  SEL R10, R10, RZ, P0 ;  /* 0x000000ff0a0a7207 */ /* 0x000fe20000000000 */
[----:B------:R-:W-:Y:S01]  /*48f0*/  USEL UR6, URZ, 0x1, UP0 ;  /* 0x00000001ff067887 */ /* 0x000fe20008000000 */
[----:B------:R-:W-:Y:S01]  /*4900*/  LOP3.LUT R9, R9, R0, RZ, 0x3c, !PT ;  /* 0x0000000009097212 */ /* 0x000fe200078e3cff */
[----:B------:R-:W-:Y:S01]  /*4910*/  USEL UR22, UR4, URZ, UP0 ;  /* 0x000000ff04167287 */ /* 0x000fe20008000000 */
[----:B------:R1:W-:Y:S03]  /*4920*/  UTCBAR [UR5], URZ ;  /* 0x000000ff050073e9 */ /* 0x0003e600080000ff */
[----:B------:R-:W-:Y:S01]  /*4930*/  LOP3.LUT R11, R11, UR6, RZ, 0x3c, !PT ;  /* 0x000000060b0b7c12 */ /* 0x000fe2000f8e3cff */
[----:B------:R-:W-:Y:S07]  /*4940*/  @P1 BRA `(.L_x_90) ;  /* 0xfffffff800b01947 */ /* 0x000fee000383ffff */
[----:B------:R-:W2:Y:S01]  /*4950*/  S2UR UR8, SR_CgaCtaId ;  /* 0x00000000000879c3 */ /* 0x000ea20000008800 */
[----:B------:R-:W-:Y:S01]  /*4960*/  ELECT P0, URZ, PT ;  /* 0x0000000000ff782f */ /* 0x000fe20003800000 */
[----:B------:R-:W-:Y:S01]  /*4970*/  IMAD.MOV.U32 R0, RZ, RZ, 0x1 ;  /* 0x00000001ff007424 */ /* 0x000fe200078e00ff */
[----:B------:R-:W-:Y:S01]  /*4980*/  UIADD3 UR17, UPT, UPT, UR17, 0x210, URZ ;  /* 0x0000021011117890 */ /* 0x000fe2000fffe0ff */
[----:B------:R-:W-:Y:S01]  /*4990*/  SHF.L.U32 R2, R11, 0x1f, RZ ;  /* 0x0000001f0b027819 */ /* 0x000fe200000006ff */
[----:B------:R-:W-:-:S03]  /*49a0*/  UMOV UR4, 0x40 ;  /* 0x0000004000047882 */ /* 0x000fc60000000000 */
[----:B------:R-:W-:Y:S01]  /*49b0*/  UVIRTCOUNT.DEALLOC.SMPOOL 0x80 ;  /* 0x000000800000784c */ /* 0x000fe20000000000 */
[----:B--2---:R-:W-:Y:S02]  /*49c0*/  ULEA UR8, UR8, UR4, 0x18 ;  /* 0x0000000408087291 */ /* 0x004fe4000f8ec0ff */
[----:B------:R-:W-:-:S07]  /*49d0*/  ULEA UR4, UR22, UR17, 0x3 ;  /* 0x0000001116047291 */ /* 0x000fce000f8e18ff */
[----:B------:R2:W-:Y:S02]  /*49e0*/  @P0 STS.U8 [UR8+0x1c], R0 ;  /* 0x00001c00ff000988 */ /* 0x0005e40008000008 */
[----:B------:R-:W4:Y:S02]  /*49f0*/  SYNCS.PHASECHK.TRANS64.TRYWAIT P0, [UR4], R2 ;  /* 0x00000002ff0075a7 */ /* 0x000f240008001104 */
[----:B--2-4-:R-:W-:Y:S05]  /*4a00*/  @!P0 BRA `(.L_x_91) ;  /* 0x0000003c00148947 */ /* 0x014fea0003800000 */
.L_x_192:
[----:B------:R-:W-:-:S04]  /*4a10*/  UIADD3 UR4, UPT, UPT, UR22, 0x1, URZ ;  /* 0x0000000116047890 */ /* 0x000fc8000fffe0ff */
[----:B------:R-:W-:-:S04]  /*4a20*/  UISETP.NE.AND UP0, UPT, UR4, 0x4, UPT ;  /* 0x000000040400788c */ /* 0x000fc8000bf05270 */
[----:B------:R-:W-:Y:S02]  /*4a30*/  USEL UR6, URZ, 0x1, UP0 ;  /* 0x00000001ff067887 */ /* 0x000fe40008000000 */
[----:B------:R-:W-:-:S04]  /*4a40*/  USEL UR4, UR4, URZ, UP0 ;  /* 0x000000ff04047287 */ /* 0x000fc80008000000 */
[----:B-1----:R-:W-:Y:S01]  /*4a50*/  ULEA UR5, UR4, UR17, 0x3 ;  /* 0x0000001104057291 */ /* 0x002fe2000f8e18ff */
[----:B--2---:R-:W-:-:S04]  /*4a60*/  LOP3.LUT R2, R11, UR6, RZ, 0x3c, !PT ;  /* 0x000000060b027c12 */ /* 0x004fc8000f8e3cff */
[----:B------:R-:W-:-:S04]  /*4a70*/  SHF.L.U32 R3, R2, 0x1f, RZ ;  /* 0x0000001f02037819 */ /* 0x000fc800000006ff */
[----:B------:R-:W1:Y:S02]  /*4a80*/  SYNCS.PHASECHK.TRANS64.TRYWAIT P0, [UR5], R3 ;  /* 0x00000003ff0075a7 */ /* 0x000e640008001105 */
[----:B-1----:R-:W-:Y:S05]  /*4a90*/  @!P0 BRA `(.L_x_92) ;  /* 0x0000003c00088947 */ /* 0x002fea0003800000 */
.L_x_194:
        /* <DEDUP_REMOVED lines=9> */
.L_x_196:
[----:B------:R-:W-:-:S04]  /*4b30*/  UIADD3 UR4, UPT, UPT, UR4, 0x1, URZ ;  /* 0x0000000104047890 */ /* 0x000fc8000fffe0ff */
[----:B------:R-:W-:-:S04]  /*4b40*/  UISETP.NE.AND UP0, UPT, UR4, 0x4, UPT ;  /* 0x000000040400788c */ /* 0x000fc8000bf05270 */
[----:B------:R-:W-:Y:S02]  /*4b50*/  USEL UR5, URZ, 0x1, UP0 ;  /* 0x00000001ff057887 */ /* 0x000fe40008000000 */
[----:B------:R-:W-:-:S04]  /*4b60*/  USEL UR4, UR4, URZ, UP0 ;  /* 0x000000ff04047287 */ /* 0x000fc80008000000 */
[----:B------:R-:W-:Y:S01]  /*4b70*/  ULEA UR4, UR4, UR17, 0x3 ;  /* 0x0000001104047291 */ /* 0x000fe2000f8e18ff */
[----:B------:R-:W-:-:S04]  /*4b80*/  LOP3.LUT R2, R2, UR5, RZ, 0x3c, !PT ;  /* 0x0000000502027c12 */ /* 0x000fc8000f8e3cff */
[----:B------:R-:W-:-:S04]  /*4b90*/  SHF.L.U32 R2, R2, 0x1f, RZ ;  /* 0x0000001f02027819 */ /* 0x000fc800000006ff */
[----:B------:R-:W2:Y:S02]  /*4ba0*/  SYNCS.PHASECHK.TRANS64.TRYWAIT P0, [UR4], R2 ;  /* 0x00000002ff0075a7 */ /* 0x000ea40008001104 */
[----:B--2---:R-:W-:Y:S05]  /*4bb0*/  @!P0 BRA `(.L_x_94) ;  /* 0x0000003800f08947 */ /* 0x004fea0003800000 */
.L_x_198:
[----:B------:R-:W-:Y:S01]  /*4bc0*/  NOP ;  /* 0x0000000000007918 */ /* 0x000fe20000000000 */
[----:B-1----:R-:W1:Y:S01]  /*4bd0*/  LDS R0, [UR8+0x14] ;  /* 0x00001408ff007984 */ /* 0x002e620008000800 */
[----:B------:R-:W-:Y:S01]  /*4be0*/  ULOP3.LUT UR4, UR30, 0xffff, URZ, 0xc0, !UPT ;  /* 0x0000ffff1e047892 */ /* 0x000fe2000f8ec0ff */
[----:B------:R-:W-:Y:S01]  /*4bf0*/  UMOV UR5, 0xffff ;  /* 0x0000ffff00057882 */ /* 0x000fe20000000000 */
[----:B------:R-:W-:Y:S02]  /*4c00*/  UMOV UR6, 0x1 ;  /* 0x0000000100067882 */ /* 0x000fe40000000000 */
[----:B------:R-:W-:-:S04]  /*4c10*/  USHF.R.U32.HI UR4, URZ, 0x5, UR4 ;  /* 0x00000005ff047899 */ /* 0x000fc80008011604 */
[----:B------:R-:W-:Y:S02]  /*4c20*/  USHF.L.U32 UR5, UR5, UR4, URZ ;  /* 0x0000000405057299 */ /* 0x000fe400080006ff */
[----:B------:R-:W-:-:S04]  /*4c30*/  USHF.L.U32 UR4, UR6, UR4, URZ ;  /* 0x0000000406047299 */ /* 0x000fc800080006ff */
[----:B-1----:R-:W-:-:S04]  /*4c40*/  LOP3.LUT R0, R0, UR5, RZ, 0xc0, !PT ;  /* 0x0000000500007c12 */ /* 0x002fc8000f8ec0ff */
[----:B------:R-:W-:-:S13]  /*4c50*/  ISETP.NE.AND P0, PT, R0, UR5, PT ;  /* 0x0000000500007c0c */ /* 0x000fda000bf05270 */
[----:B------:R-:W-:Y:S05]  /*4c60*/  @P0 BRA `(.L_x_95) ;  /* 0x0000000000580947 */ /* 0x000fea0003800000 */
[----:B------:R-:W1:Y:S02]  /*4c70*/  LDS R0, [UR8+0x18] ;  /* 0x00001808ff007984 */ /* 0x000e640008000800 */
[----:B-1----:R-:W-:-:S04]  /*4c80*/  LOP3.LUT R0, R0, UR4, RZ, 0xc0, !PT ;  /* 0x0000000400007c12 */ /* 0x002fc8000f8ec0ff */
[----:B------:R-:W-:-:S13]  /*4c90*/  ISETP.NE.AND P0, PT, R0, UR4, PT ;  /* 0x0000000400007c0c */ /* 0x000fda000bf05270 */
[----:B------:R-:W-:Y:S05]  /*4ca0*/  @P0 BRA `(.L_x_96) ;  /* 0x00000000003c0947 */ /* 0x000fea0003800000 */
[----:B------:R-:W1:Y:S01]  /*4cb0*/  S2R R2, SR_LANEID ;  /* 0x0000000000027919 */ /* 0x000e620000000000 */
[----:B------:R-:W-:-:S06]  /*4cc0*/  ULOP3.LUT UR5, URZ, UR5, URZ, 0x33, !UPT ;  /* 0x00000005ff057292 */ /* 0x000fcc000f8e33ff */
[----:B------:R-:W-:-:S04]  /*4cd0*/  IMAD.U32 R0, RZ, RZ, UR5 ;  /* 0x00000005ff007e24 */ /* 0x000fc8000f8e00ff */
[----:B------:R2:W4:Y:S02]  /*4ce0*/  REDUX UR7, R0 ;  /* 0x00000000000773c4 */ /* 0x0005240000000000 */
[----:B------:R1:W-:Y:S01]  /*4cf0*/  UTCATOMSWS.AND URZ, UR5 ;  /* 0x0000000500ff79e3 */ /* 0x0003e20008000000 */
[----:B--2---:R-:W-:Y:S01]  /*4d00*/  LOP3.LUT R0, RZ, UR4, RZ, 0x33, !PT ;  /* 0x00000004ff007c12 */ /* 0x004fe2000f8e33ff */
[----:B------:R-:W-:Y:S02]  /*4d10*/  VOTEU.ANY UR4, UPT, PT ;  /* 0x0000000000047886 */ /* 0x000fe400038e0100 */
[----:B------:R-:W-:Y:S02]  /*4d20*/  UFLO.U32 UR4, UR4 ;  /* 0x00000004000472bd */ /* 0x000fe400080e0000 */
[----:B------:R-:W2:Y:S04]  /*4d30*/  REDUX UR6, R0 ;  /* 0x00000000000673c4 */ /* 0x000ea80000000000 */
[----:B-1----:R-:W-:-:S02]  /*4d40*/  ISETP.EQ.U32.AND P0, PT, R2, UR4, PT ;  /* 0x0000000402007c0c */ /* 0x002fc4000bf02070 */
[----:B----4-:R-:W-:-:S11]  /*4d50*/  MOV R2, UR7 ;  /* 0x0000000700027c02 */ /* 0x010fd60008000f00 */
[----:B------:R1:W-:Y:S01]  /*4d60*/  @P0 ATOMS.AND RZ, [UR8+0x14], R2 ;  /* 0x00001402ffff098c */ /* 0x0003e2000a800008 */
[----:B--2---:R-:W-:-:S05]  /*4d70*/  IMAD.U32 R0, RZ, RZ, UR6 ;  /* 0x00000006ff007e24 */ /* 0x004fca000f8e00ff */
[----:B------:R1:W-:Y:S01]  /*4d80*/  @P0 ATOMS.AND RZ, [UR8+0x18], R0 ;  /* 0x00001800ffff098c */ /* 0x0003e2000a800008 */
[----:B------:R-:W-:Y:S05]  /*4d90*/  BRA `(.L_x_97) ;  /* 0x0000000000147947 */ /* 0x000fea0003800000 */
.L_x_96:
[----:B------:R-:W-:Y:S02]  /*4da0*/  MOV R2, 0x4dc0 ;  /* 0x00004dc000027802 */ /* 0x000fe40000000f00 */
[----:B---3-5:R-:W-:Y:S05]  /*4db0*/  CALL.REL.NOINC `($__internal_0_$__cuda_sm10x_tcgen05_guardrail_trap_col_being_dealloced_not_returned_by_alloc) ;  /* 0x0000003c000c7944 */ /* 0x028fea0003c00000 */
[----:B------:R-:W-:Y:S05]  /*4dc0*/  BRA `(.L_x_97) ;  /* 0x0000000000087947 */ /* 0x000fea0003800000 */
.L_x_95:
[----:B------:R-:W-:Y:S02]  /*4dd0*/  MOV R2, 0x4df0 ;  /* 0x00004df000027802 */ /* 0x000fe40000000f00 */
[----:B---3-5:R-:W-:Y:S05]  /*4de0*/  CALL.REL.NOINC `($__internal_2_$__cuda_sm10x_tcgen05_guardrail_trap_unallocated_columns_being_dealloced) ;  /* 0x0000003c00187944 */ /* 0x028fea0003c00000 */
.L_x_97:
[----:B------:R-:W-:Y:S01]  /*4df0*/  NOP ;  /* 0x0000000000007918 */ /* 0x000fe20000000000 */
[----:B------:R-:W-:Y:S05]  /*4e00*/  EXIT ;  /* 0x000000000000794d */ /* 0x000fea0003800000 */
.L_x_79:
[----:B------:R-:W-:-:S09]  /*4e10*/  UISETP.NE.OR UP0, UPT, UR22, 0x3, !UP3 ;  /* 0x000000031600788c */ /* 0x000fd2000df05670 */
[----:B------:R-:W-:Y:S05]  /*4e20*/  BRA.U UP0, `(.L_x_98) ;  /* 0x0000000d00087547 */ /* 0x000fea000b800000 */
[----:B------:R-:W2:Y:S01]  /*4e30*/  LDCU UR26, c[0x0][0x370] ;  /* 0x00006e00ff1a77ac */ /* 0x000ea20008000800 */
[----:B------:R-:W3:Y:S01]  /*4e40*/  LDC.64 R16, c[0x0][0x348] ;  /* 0x0000d200ff107b82 */ /* 0x000ee20000000a00 */
[----:B------:R-:W-:Y:S02]  /*4e50*/  HFMA2 R13, -RZ, RZ, 0, 0 ;  /* 0x00000000ff0d7431 */ /* 0x000fe400000001ff */
[----:B------:R-:W-:Y:S01]  /*4e60*/  IMAD.MOV.U32 R15, RZ, RZ, 0x1 ;  /* 0x00000001ff0f7424 */ /* 0x000fe200078e00ff */
[----:B------:R-:W2:Y:S01]  /*4e70*/  LDCU.128 UR28, c[0x0][0xb10] ;  /* 0x00016200ff1c77ac */ /* 0x000ea20008000c00 */
[----:B------:R-:W-:Y:S01]  /*4e80*/  IMAD.MOV.U32 R14, RZ, RZ, RZ ;  /* 0x000000ffff0e7224 */ /* 0x000fe200078e00ff */
[----:B------:R-:W-:Y:S01]  /*4e90*/  MOV R12, 0x1000 ;  /* 0x00001000000c7802 */ /* 0x000fe20000000f00 */
[----:B------:R-:W4:Y:S01]  /*4ea0*/  LDCU UR25, c[0x0][0x374] ;  /* 0x00006e80ff1977ac */ /* 0x000f220008000800 */
[----:B------:R-:W1:Y:S01]  /*4eb0*/  LDC.64 R2, c[0x0][0x888] ;  /* 0x00022200ff027b82 */ /* 0x000e620000000a00 */
[----:B------:R-:W4:Y:S01]  /*4ec0*/  LDCU UR16, c[0x0][0xb0c] ;  /* 0x00016180ff1077ac */ /* 0x000f220008000800 */
[----:B------:R-:W3:Y:S06]  /*4ed0*/  LDCU UR35, c[0x0][0xb20] ;  /* 0x00016400ff2377ac */ /* 0x000eec0008000800 */
[----:B------:R-:W1:Y:S01]  /*4ee0*/  LDC.64 R4, c[0x0][0x890] ;  /* 0x00022400ff047b82 */ /* 0x000e620000000a00 */
[----:B------:R-:W3:Y:S01]  /*4ef0*/  LDCU UR4, c[0x0][0xb30] ;  /* 0x00016600ff0477ac */ /* 0x000ee20008000800 */
[----:B------:R-:W-:Y:S01]  /*4f00*/  UMOV UR17, 0x400 ;  /* 0x0000040000117882 */ /* 0x000fe20000000000 */
[----:B--2---:R-:W-:-:S02]  /*4f10*/  UIMAD.WIDE.U32 UR32, UR26, UR28, URZ ;  /* 0x0000001c1a2072a5 */ /* 0x004fc4000f8e00ff */
[----:B----4-:R-:W-:Y:S02]  /*4f20*/  UIMAD.WIDE.U32 UR6, UR25, UR31, URZ ;  /* 0x0000001f190672a5 */ /* 0x010fe4000f8e00ff */
[----:B------:R-:W-:Y:S02]  /*4f30*/  ULEA UR17, UR48, UR17, 0x18 ;  /* 0x0000001130117291 */ /* 0x000fe4000f8ec0ff */
[----:B------:R-:W-:Y:S02]  /*4f40*/  UPLOP3.LUT UP3, UPT, UPT, UPT, UPT, 0x40, 0x4 ;  /* 0x000000000004789c */ /* 0x000fe40003f6e870 */
[----:B------:R-:W-:Y:S01]  /*4f50*/  UIADD3 UR5, UPT, UPT, UR17, 0x1b0, URZ ;  /* 0x000001b011057890 */ /* 0x000fe2000fffe0ff */
[----:B------:R-:W-:Y:S01]  /*4f60*/  UMOV UR32, UR33 ;  /* 0x0000002100207c82 */ /* 0x000fe20008000000 */
[----:B------:R-:W-:Y:S01]  /*4f70*/  UMOV UR27, UR7 ;  /* 0x00000007001b7c82 */ /* 0x000fe20008000000 */
[----:B------:R-:W-:Y:S02]  /*4f80*/  UISETP.GE.AND UP0, UPT, UR40, 0x1, UPT ;  /* 0x000000012800788c */ /* 0x000fe4000bf06270 */
[----:B------:R-:W-:Y:S01]  /*4f90*/  UISETP.NE.AND UP4, UPT, UR40, 0x1, UPT ;  /* 0x000000012800788c */ /* 0x000fe2000bf85270 */
[----:B------:R-:W2:Y:S01]  /*4fa0*/  LDCU.64 UR14, c[0x0][0xb28] ;  /* 0x00016500ff0e77ac */ /* 0x000ea20008000a00 */
[----:B------:R-:W-:-:S02]  /*4fb0*/  UISETP.NE.AND UP6, UPT, UR16, 0x1, UPT ;  /* 0x000000011000788c */ /* 0x000fc4000bfc5270 */
[----:B------:R-:W-:Y:S02]  /*4fc0*/  UISETP.NE.AND UP5, UPT, UR30, 0x1, UPT ;  /* 0x000000011e00788c */ /* 0x000fe4000bfa5270 */
[----:B------:R-:W-:Y:S02]  /*4fd0*/  UPRMT UR48, UR48, 0x654, UR5 ;  /* 0x0000065430307896 */ /* 0x000fe40008000005 */
[----:B------:R-:W-:Y:S02]  /*4fe0*/  USHF.R.U32.HI UR32, URZ, UR29, UR32 ;  /* 0x0000001dff207299 */ /* 0x000fe40008011620 */
[----:B---3--:R-:W-:Y:S02]  /*4ff0*/  USHF.R.U32.HI UR27, URZ, UR35, UR27 ;  /* 0x00000023ff1b7299 */ /* 0x008fe4000801161b */
[----:B------:R-:W-:-:S11]  /*5000*/  UISETP.NE.AND UP2, UPT, UR4, 0x1, UPT ;  /* 0x000000010400788c */ /* 0x000fd6000bf45270 */
.L_x_106:
[C---:B------:R-:W-:Y:S02]  /*5010*/  LEA R7, R14.reuse, UR17, 0x3 ;  /* 0x000000110e077c11 */ /* 0x040fe4000f8e18ff */
[----:B------:R-:W-:Y:S02]  /*5020*/  SHF.L.U32 R0, R13, 0x1f, RZ ;  /* 0x0000001f0d007819 */ /* 0x000fe400000006ff */
[----:B------:R-:W-:Y:S02]  /*5030*/  LEA R8, R14, UR17, 0x4 ;  /* 0x000000110e087c11 */ /* 0x000fe4000f8e20ff */
[----:B---3--:R-:W3:Y:S02]  /*5040*/  SYNCS.PHASECHK.TRANS64.TRYWAIT P0, [R7+URZ+0x1d0], R0 ;  /* 0x0001d000070075a7 */ /* 0x008ee400080011ff */
[----:B---3--:R-:W-:Y:S05]  /*5050*/  @!P0 BRA `(.L_x_99) ;  /* 0x0000003400e08947 */ /* 0x008fea0003800000 */
.L_x_199:
[----:B------:R-:W4:Y:S01]  /*5060*/  LDS.128 R8, [R8+0x260] ;  /* 0x0002600008087984 */ /* 0x000f220000000c00 */
[----:B------:R-:W-:Y:S01]  /*5070*/  UISETP.GE.AND UP0, UPT, UR40, 0x1, UPT ;  /* 0x000000012800788c */ /* 0x000fe2000bf06270 */
[----:B------:R-:W-:Y:S01]  /*5080*/  @!PT LDS RZ, [RZ] ;  /* 0x00000000fffff984 */ /* 0x000fe20000000800 */
[----:B------:R-:W-:Y:S01]  /*5090*/  @!PT LDS RZ, [RZ] ;  /* 0x00000000fffff984 */ /* 0x000fe20000000800 */
[----:B------:R-:W-:Y:S01]  /*50a0*/  @!PT LDS RZ, [RZ] ;  /* 0x00000000fffff984 */ /* 0x000fe20000000800 */
[----:B------:R-:W-:Y:S01]  /*50b0*/  @!PT LDS RZ, [RZ] ;  /* 0x00000000fffff984 */ /* 0x000fe20000000800 */
[----:B------:R1:W-:Y:S06]  /*50c0*/  MEMBAR.ALL.CTA ;  /* 0x0000000000007992 */ /* 0x0003ec0000008000 */
[----:B-1----:R-:W1:Y:S01]  /*50d0*/  FENCE.VIEW.ASYNC.S ;  /* 0x00000000000073c6 */ /* 0x002e620000000000 */
[----:B----4-:R-:W-:Y:S11]  /*50e0*/  LOP3.LUT P0, RZ, R10, 0x1, RZ, 0xc0, !PT ;  /* 0x000000010aff7812 */ /* 0x010ff6000780c0ff */
[----:B------:R-:W-:Y:S02]  /*50f0*/  @!UPT UIADD3 URZ, UPT, UPT, URZ, URZ, URZ ;  /* 0x000000fffffff290 */ /* 0x000fe4000fffe0ff */
[----:B-1----:R-:W-:Y:S01]  /*5100*/  VOTEU.ANY UP1, P0 ;  /* 0x0000000000ff7886 */ /* 0x002fe20000020100 */
[----:B------:R-:W-:Y:S11]  /*5110*/  PLOP3.LUT P0, PT, PT, PT, UP1, 0x80, 0x8 ;  /* 0x000000000008781c */ /* 0x000ff60003f0f018 */
[----:B------:R-:W-:Y:S02]  /*5120*/  @!UPT UIADD3 URZ, UPT, UPT, URZ, URZ, URZ ;  /* 0x000000fffffff290 */ /* 0x000fe4000fffe0ff */
[----:B---3--:R-:W-:Y:S02]  /*5130*/  @P0 SHF.R.U32.HI R0, RZ, 0x10, R9 ;  /* 0x00000010ff000819 */ /* 0x008fe40000011609 */
[----:B------:R-:W-:Y:S02]  /*5140*/  @P0 MOV R6, R8 ;  /* 0x0000000800060202 */ /* 0x000fe40000000f00 */
[----:B------:R-:W-:Y:S01]  /*5150*/  @P0 R2UR UR4, R0 ;  /* 0x00000000000402ca */ /* 0x000fe200000e0000 */
[----:B------:R-:W-:Y:S01]  /*5160*/  VIADD R0, R7, 0x1e0 ;  /* 0x000001e007007836 */ /* 0x000fe20000000000 */
[----:B------:R-:W-:Y:S02]  /*5170*/  @P0 LOP3.LUT R8, R9, 0xffff, RZ, 0xc0, !PT ;  /* 0x0000ffff09080812 */ /* 0x000fe400078ec0ff */
[----:B------:R-:W-:Y:S02]  /*5180*/  @P0 R2UR UR6, R6 ;  /* 0x00000000060602ca */ /* 0x000fe400000e0000 */
[----:B------:R-:W-:Y:S02]  /*5190*/  PRMT R0, RZ, 0x654, R0 ;  /* 0x00000654ff007816 */ /* 0x000fe40000000000 */
[----:B------:R-:W-:Y:S02]  /*51a0*/  @P0 R2UR UR5, R8 ;  /* 0x00000000080502ca */ /* 0x000fe400000e0000 */
[----:B------:R1:W-:Y:S03]  /*51b0*/  SYNCS.ARRIVE.TRANS64.RED.A1T0 RZ, [R0+URZ], RZ ;  /* 0x000000ff00ff79a7 */ /* 0x0003e600081004ff */
[----:B------:R-:W-:Y:S04]  /*51c0*/  @UP1 UMOV UR24, UR4 ;  /* 0x0000000400181c82 */ /* 0x000fe80008000000 */
[----:B------:R-:W-:Y:S04]  /*51d0*/  @UP1 UMOV UR13, UR6 ;  /* 0x00000006000d1c82 */ /* 0x000fe80008000000 */
[----:B------:R-:W-:Y:S01]  /*51e0*/  @UP1 UMOV UR7, UR5 ;  /* 0x0000000500071c82 */ /* 0x000fe20008000000 */
[----:B------:R-:W-:Y:S05]  /*51f0*/  BRA.U !UP0, `(.L_x_100) ;  /* 0x0000000108a47547 */ /* 0x000fea000b800000 */
[----:B------:R-:W-:Y:S02]  /*5200*/  UIMAD.WIDE.U32 UR10, UR7, UR31, URZ ;  /* 0x0000001f070a72a5 */ /* 0x000fe4000f8e00ff */
[----:B------:R-:W-:Y:S02]  /*5210*/  UIMAD.WIDE.U32 UR18, UR13, UR28, URZ ;  /* 0x0000001c0d1272a5 */ /* 0x000fe4000f8e00ff */
[----:B------:R-:W-:Y:S02]  /*5220*/  USEL UR4, UR25, UR27, !UP5 ;  /* 0x0000001b19047287 */ /* 0x000fe4000e800000 */
[----:B------:R-:W-:Y:S02]  /*5230*/  USEL UR8, UR26, UR32, !UP6 ;  /* 0x000000201a087287 */ /* 0x000fe4000f000000 */
[----:B--2---:R-:W-:Y:S02]  /*5240*/  UIMAD.WIDE.U32 UR20, UR4, UR14, URZ ;  /* 0x0000000e041472a5 */ /* 0x004fe4000f8e00ff */
[----:B------:R-:W-:Y:S01]  /*5250*/  UIMAD.WIDE.U32 UR22, UR8, UR14, URZ ;  /* 0x0000000e081672a5 */ /* 0x000fe2000f8e00ff */
[----:B------:R-:W-:Y:S02]  /*5260*/  UMOV UR5, UR11 ;  /* 0x0000000b00057c82 */ /* 0x000fe40008000000 */
[----:B------:R-:W-:Y:S03]  /*5270*/  USHF.R.U32.HI UR6, URZ, UR35, UR5 ;  /* 0x00000023ff067299 */ /* 0x000fe60008011605 */
[----:B------:R-:W-:Y:S01]  /*5280*/  UMOV UR5, UR19 ;  /* 0x0000001300057c82 */ /* 0x000fe20008000000 */
[----:B------:R-:W-:Y:S02]  /*5290*/  USEL UR6, UR7, UR6, !UP5 ;  /* 0x0000000607067287 */ /* 0x000fe4000e800000 */
[----:B------:R-:W-:Y:S02]  /*52a0*/  USHF.R.U32.HI UR9, URZ, UR29, UR5 ;  /* 0x0000001dff097299 */ /* 0x000fe40008011605 */
[----:B------:R-:W-:Y:S01]  /*52b0*/  UIMAD.WIDE.U32 UR10, UR6, UR14, URZ ;  /* 0x0000000e060a72a5 */ /* 0x000fe2000f8e00ff */
[----:B------:R-:W-:Y:S02]  /*52c0*/  UMOV UR5, UR21 ;  /* 0x0000001500057c82 */ /* 0x000fe40008000000 */
[----:B------:R-:W-:Y:S03]  /*52d0*/  @UP4 USHF.R.U32.HI UR4, URZ, UR15, UR5 ;  /* 0x0000000fff044299 */ /* 0x000fe60008011605 */
[----:B------:R-:W-:Y:S01]  /*52e0*/  UMOV UR5, UR23 ;  /* 0x0000001700057c82 */ /* 0x000fe20008000000 */
[----:B------:R-:W-:Y:S02]  /*52f0*/  UIMAD UR4, UR40, UR4, URZ ;  /* 0x00000004280472a4 */ /* 0x000fe4000f8e02ff */
[----:B------:R-:W-:Y:S02]  /*5300*/  @UP4 USHF.R.U32.HI UR8, URZ, UR15, UR5 ;  /* 0x0000000fff084299 */ /* 0x000fe40008011605 */
[----:B------:R-:W-:Y:S02]  /*5310*/  USEL UR5, UR13, UR9, !UP6 ;  /* 0x000000090d057287 */ /* 0x000fe4000f000000 */
[----:B------:R-:W-:Y:S02]  /*5320*/  UIMAD UR9, UR40, UR8, URZ ;  /* 0x00000008280972a4 */ /* 0x000fe4000f8e02ff */
[----:B------:R-:W-:Y:S03]  /*5330*/  UISETP.GE.AND UP0, UPT, UR6, UR4, UPT ;  /* 0x000000040600728c */ /* 0x000fe6000bf06270 */
[----:B------:R-:W-:Y:S01]  /*5340*/  UMOV UR4, UR11 ;  /* 0x0000000b00047c82 */ /* 0x000fe20008000000 */
[----:B------:R-:W-:Y:S02]  /*5350*/  UISETP.GE.OR UP0, UPT, UR5, UR9, UP0 ;  /* 0x000000090500728c */ /* 0x000fe40008706670 */
[----:B------:R-:W-:Y:S02]  /*5360*/  USHF.R.U32.HI UR4, URZ, UR15, UR4 ;  /* 0x0000000fff047299 */ /* 0x000fe40008011604 */
[----:B------:R-:W-:Y:S02]  /*5370*/  UIMAD.WIDE.U32 UR10, UR5, UR14, URZ ;  /* 0x0000000e050a72a5 */ /* 0x000fe4000f8e00ff */
[----:B------:R-:W-:Y:S04]  /*5380*/  USEL UR12, UR6, UR4, !UP4 ;  /* 0x00000004060c7287 */ /* 0x000fe8000e000000 */
[----:B------:R-:W-:Y:S01]  /*5390*/  UIADD3 UR9, UPT, UPT, -UR12, URZ, URZ ;  /* 0x000000ff0c097290 */ /* 0x000fe2000fffe1ff */
[----:B------:R-:W-:Y:S02]  /*53a0*/  @!UP0 UMOV UR4, UR11 ;  /* 0x0000000b00048c82 */ /* 0x000fe40008000000 */
[----:B------:R-:W-:Y:S02]  /*53b0*/  @!UP0 USHF.R.U32.HI UR4, URZ, UR15, UR4 ;  /* 0x0000000fff048299 */ /* 0x000fe40008011604 */
[----:B------:R-:W-:Y:S02]  /*53c0*/  UIMAD UR9, UR40, UR9, UR6 ;  /* 0x00000009280972a4 */ /* 0x000fe4000f8e0206 */
[----:B------:R-:W-:Y:S04]  /*53d0*/  @!UP0 USEL UR4, UR5, UR4, !UP4 ;  /* 0x0000000405048287 */ /* 0x000fe8000e000000 */
[----:B------:R-:W-:Y:S02]  /*53e0*/  @!UP0 UIMAD UR9, UR8, UR9, UR4 ;  /* 0x00000009080982a4 */ /* 0x000fe4000f8e0204 */
[----:B------:R-:W-:Y:S02]  /*53f0*/  @!UP0 UIADD3 UR10, UPT, UPT, UR12, -UR4, URZ ;  /* 0x800000040c0a8290 */ /* 0x000fe4000fffe0ff */
[----:B------:R-:W-:Y:S02]  /*5400*/  UIADD3 UR4, UPT, UPT, -UR5, URZ, URZ ;  /* 0x000000ff05047290 */ /* 0x000fe4000fffe1ff */
[----:B------:R-:W-:Y:S02]  /*5410*/  UIADD3 UR8, UPT, UPT, -UR6, URZ, URZ ;  /* 0x000000ff06087290 */ /* 0x000fe4000fffe1ff */
[----:B------:R-:W-:Y:S02]  /*5420*/  @!UP0 UIMAD UR6, UR10, UR40, UR5 ;  /* 0x000000280a0682a4 */ /* 0x000fe4000f8e0205 */
[----:B------:R-:W-:Y:S02]  /*5430*/  UIMAD UR13, UR16, UR4, UR13 ;  /* 0x00000004100d72a4 */ /* 0x000fe4000f8e020d */
[----:B------:R-:W-:Y:S01]  /*5440*/  UIMAD UR7, UR30, UR8, UR7 ;  /* 0x000000081e0772a4 */ /* 0x000fe2000f8e0207 */
[----:B------:R-:W-:Y:S02]  /*5450*/  @!UP0 UMOV UR5, UR9 ;  /* 0x0000000900058c82 */ /* 0x000fe40008000000 */
[----:B------:R-:W-:Y:S02]  /*5460*/  UIMAD UR13, UR5, UR16, UR13 ;  /* 0x00000010050d72a4 */ /* 0x000fe4000f8e020d */
[----:B------:R-:W-:Y:S11]  /*5470*/  UIMAD UR7, UR6, UR30, UR7 ;  /* 0x0000001e060772a4 */ /* 0x000ff6000f8e0207 */
[----:B------:R-:W-:Y:S01]  /*5480*/  @!UPT UIADD3 URZ, UPT, UPT, URZ, URZ, URZ ;  /* 0x000000fffffff290 */ /* 0x000fe2000fffe0ff */
.L_x_100:
[----:B------:R-:W3:Y:S01]  /*5490*/  @!UP2 LDCU.128 UR20, c[0x0][0xb10] ;  /* 0x00016200ff14a7ac */ /* 0x000ee20008000c00 */
[C---:B------:R-:W-:Y:S02]  /*54a0*/  ISETP.NE.U32.AND P1, PT, R4.reuse, RZ, PT ;  /* 0x000000ff0400720c */ /* 0x040fe40003f25070 */
[----:B------:R-:W-:Y:S02]  /*54b0*/  ISETP.NE.U32.AND P0, PT, R4, RZ, PT ;  /* 0x000000ff0400720c */ /* 0x000fe40003f05070 */
[C---:B------:R-:W-:Y:S02]  /*54c0*/  ISETP.NE.AND.EX P1, PT, R5.reuse, RZ, PT, P1 ;  /* 0x000000ff0500720c */ /* 0x040fe40003f25310 */
[----:B------:R-:W-:Y:S01]  /*54d0*/  ISETP.NE.AND.EX P0, PT, R5, RZ, PT, P0 ;  /* 0x000000ff0500720c */ /* 0x000fe20003f05300 */
[----:B------:R-:W4:Y:S01]  /*54e0*/  @!UP2 LDCU UR5, c[0x0][0xb0c] ;  /* 0x00016180ff05a7ac */ /* 0x000f220008000800 */
[----:B------:R-:W-:Y:S01]  /*54f0*/  SHF.L.U32 R6, R15, 0x1f, RZ ;  /* 0x0000001f0f067819 */ /* 0x000fe200000006ff */
[----:B---3--:R-:W-:Y:S07]  /*5500*/  UIMAD.WIDE.U32 UR8, UR13, UR20, URZ ;  /* 0x000000140d0872a5 */ /* 0x008fee000f8e00ff */
[----:B------:R-:W-:Y:S01]  /*5510*/  @!UP2 UMOV UR4, UR9 ;  /* 0x000000090004ac82 */ /* 0x000fe20008000000 */
[----:B----4-:R-:W-:Y:S02]  /*5520*/  @!UP2 UISETP.NE.AND UP0, UPT, UR5, 0x1, UPT ;  /* 0x000000010500a88c */ /* 0x010fe4000bf05270 */
[----:B------:R-:W-:Y:S02]  /*5530*/  @!UP2 USHF.R.U32.HI UR4, URZ, UR21, UR4 ;  /* 0x00000015ff04a299 */ /* 0x000fe40008011604 */
[----:B------:R-:W-:Y:S02]  /*5540*/  UIMAD.WIDE.U32 UR8, UR7, UR23, URZ ;  /* 0x00000017070872a5 */ /* 0x000fe4000f8e00ff */
[----:B------:R-:W-:Y:S02]  /*5550*/  @!UP2 USEL UR10, UR13, UR4, !UP0 ;  /* 0x000000040d0aa287 */ /* 0x000fe4000c000000 */
[----:B------:R-:W-:Y:S03]  /*5560*/  @!UP2 UISETP.NE.AND UP0, UPT, UR22, 0x1, UPT ;  /* 0x000000011600a88c */ /* 0x000fe6000bf05270 */
[----:B------:R-:W-:Y:S02]  /*5570*/  @!UP2 UMOV UR6, UR9 ;  /* 0x000000090006ac82 */ /* 0x000fe40008000000 */
[----:B------:R-:W3:Y:S02]  /*5580*/  @!UP2 LDCU UR4, c[0x0][0xb20] ;  /* 0x00016400ff04a7ac */ /* 0x000ee40008000800 */
[----:B---3--:R-:W-:Y:S04]  /*5590*/  @!UP2 USHF.R.U32.HI UR6, URZ, UR4, UR6 ;  /* 0x00000004ff06a299 */ /* 0x008fe80008011606 */
[----:B------:R-:W-:Y:S04]  /*55a0*/  @!UP2 USEL UR6, UR7, UR6, !UP0 ;  /* 0x000000060706a287 */ /* 0x000fe8000c000000 */
[----:B------:R-:W-:Y:S02]  /*55b0*/  @!UP2 UIADD3 UR4, UPT, UPT, -UR10, UR6, URZ ;  /* 0x000000060a04a290 */ /* 0x000fe4000fffe1ff */
[----:B------:R-:W-:Y:S02]  /*55c0*/  @!UP2 UIADD3 UR6, UPT, UPT, UR10, -UR6, URZ ;  /* 0x800000060a06a290 */ /* 0x000fe4000fffe0ff */
[----:B------:R-:W-:Y:S02]  /*55d0*/  @!UP2 UIMAD UR13, UR4, UR5, UR13 ;  /* 0x00000005040da2a4 */ /* 0x000fe4000f8e020d */
[----:B------:R-:W-:Y:S01]  /*55e0*/  @!UP2 UIMAD UR7, UR6, UR22, UR7 ;  /* 0x000000160607a2a4 */ /* 0x000fe2000f8e0207 */
[----:B------:R-:W-:Y:S11]  /*55f0*/  BRA.U UP3, `(.L_x_101) ;  /* 0x0000000103107547 */ /* 0x000ff6000b800000 */
[----:B------:R-:W-:Y:S04]  /*5600*/  MOV R7, UR34 ;  /* 0x0000002200077c02 */ /* 0x000fe80008000f00 */
[----:B------:R-:W-:Y:S04]  /*5610*/  SHF.L.U32 R7, R7, 0x1f, RZ ;  /* 0x0000001f07077819 */ /* 0x000fe800000006ff */
[----:B------:R-:W3:Y:S02]  /*5620*/  SYNCS.PHASECHK.TRANS64.TRYWAIT P2, [UR17+0x1c8], R7 ;  /* 0x0001c807ff0075a7 */ /* 0x000ee40008041111 */
[----:B---3--:R-:W-:Y:S05]  /*5630*/  @!P2 BRA `(.L_x_102) ;  /* 0x00000030007ca947 */ /* 0x008fea0003800000 */
.L_x_101:
[----:B------:R-:W-:Y:S05]  /*5640*/  @!P1 BRA `(.L_x_103) ;  /* 0x0000000000309947 */ /* 0x000fea0003800000 */
[----:B------:R-:W-:Y:S01]  /*5650*/  ISETP.NE.U32.AND P1, PT, R2, RZ, PT ;  /* 0x000000ff0200720c */ /* 0x000fe20003f25070 */
[----:B------:R-:W3:Y:S01]  /*5660*/  LDCU.64 UR4, c[0x0][0x358] ;  /* 0x00006b00ff0477ac */ /* 0x000ee20008000a00 */
[----:B------:R-:W-:Y:S02]  /*5670*/  IMAD.MOV.U32 R80, RZ, RZ, 0x1 ;  /* 0x00000001ff507424 */ /* 0x000fe400078e00ff */
[----:B------:R-:W-:Y:S11]  /*5680*/  ISETP.NE.AND.EX P1, PT, R3, RZ, PT, P1 ;  /* 0x000000ff0300720c */ /* 0x000ff60003f25310 */
[----:B------:R-:W-:Y:S02]  /*5690*/  @!UPT UIADD3 URZ, UPT, UPT, URZ, URZ, URZ ;  /* 0x000000fffffff290 */ /* 0x000fe4000fffe0ff */
[----:B------:R-:W4:Y:S01]  /*56a0*/  @P1 LDC.64 R8, c[0x0][0x888] ;  /* 0x00022200ff081b82 */ /* 0x000f220000000a00 */
[----:B-1----:R-:W-:Y:S04]  /*56b0*/  @P1 IMAD R0, R4, UR36, RZ ;  /* 0x0000002404001c24 */ /* 0x002fe8000f8e02ff */
[----:B----4-:R-:W-:Y:S04]  /*56c0*/  @P1 IMAD.WIDE R8, R0, 0x4, R8 ;  /* 0x0000000400081825 */ /* 0x010fe800078e0208 */
[----:B------:R-:W-:Y:S01]  /*56d0*/  HFMA2 R0, -RZ, RZ, 0, 5.9604644775390625e-08 ;  /* 0x00000001ff007431 */ /* 0x000fe200000001ff */
[----:B---3-5:R3:W5:Y:S04]  /*56e0*/  @P1 LDG.E R39, desc[UR4][R8.64] ;  /* 0x0000000408271981 */ /* 0x028768000c1e1900 */
[----:B------:R-:W-:Y:S01]  /*56f0*/  @!P1 PRMT R80, R0, 0x7610, R80 ;  /* 0x0000761000509816 */ /* 0x000fe20000000050 */
[----:B---3--:R-:W4:Y:S06]  /*5700*/  @!P1 LDC R39, c[0x0][0x880] ;  /* 0x00022000ff279b82 */ /* 0x008f2c0000000800 */
.L_x_103:
[----:B----45:R-:W-:Y:S01]  /*5710*/  @!P0 ISETP.EQ.AND P1, PT, R39, RZ, PT ;  /* 0x000000ff2700820c */ /* 0x030fe20003f22270 */
[----:B------:R-:W-:Y:S01]  /*5720*/  @!UPT UIADD3 URZ, UPT, UPT, URZ, URZ, URZ ;  /* 0x000000fffffff290 */ /* 0x000fe2000fffe0ff */
[----:B------:R-:W-:Y:S11]  /*5730*/  @!P0 BRA `(.L_x_104) ;  /* 0x0000000000188947 */ /* 0x000ff60003800000 */
[----:B------:R-:W-:Y:S02]  /*5740*/  LOP3.LUT P0, RZ, R80, 0xff, RZ, 0xc0, !PT ;  /* 0x000000ff50ff7812 */ /* 0x000fe4000780c0ff */
[----:B------:R-:W-:Y:S04]  /*5750*/  ISETP.NE.U32.AND P1, PT, R2, RZ, PT ;  /* 0x000000ff0200720c */ /* 0x000fe80003f25070 */
[----:B------:R-:W-:Y:S04]  /*5760*/  ISETP.NE.AND.EX P1, PT, R3, RZ, PT, P1 ;  /* 0x000000ff0300720c */ /* 0x000fe80003f25310 */
[----:B------:R-:W-:Y:S03]  /*5770*/  PLOP3.LUT P1, PT, P1, PT, PT, 0x8, 0x80 ;  /* 0x000000000080781c */ /* 0x000fe60000f2e170 */
[----:B------:R-:W-:Y:S11]  /*5780*/  @P0 ISETP.EQ.AND P1, PT, R39, RZ, PT ;  /* 0x000000ff2700020c */ /* 0x000ff60003f22270 */
[----:B------:R-:W-:Y:S02]  /*5790*/  @!UPT UIADD3 URZ, UPT, UPT, URZ, URZ, URZ ;  /* 0x000000fffffff290 */ /* 0x000fe4000fffe0ff */
.L_x_104:
[----:B------:R-:W3:Y:S01]  /*57a0*/  SYNCS.PHASECHK.TRANS64.TRYWAIT P0, [UR17+0x1b8], R6 ;  /* 0x0001b806ff0075a7 */ /* 0x000ee20008001111 */
[----:B------:R-:W-:Y:S02]  /*57b0*/  ELECT P2, URZ, PT ;  /* 0x0000000000ff782f */ /* 0x000fe40003840000 */
[----:B------:R-:W-:Y:S01]  /*57c0*/  IADD3 R14, PT, PT, R14, 0x1, RZ ;  /* 0x000000010e0e7810 */ /* 0x000fe20007ffe0ff */
[----:B---3--:R-:W-:Y:S10]  /*57d0*/  @!P0 BRA `(.L_x_105) ;  /* 0x00000030002c8947 */ /* 0x008ff40003800000 */
.L_x_202:
[----:B------:R-:W-:Y:S01]  /*57e0*/  PLOP3.LUT P1, PT, P1, P2, PT, 0xf2, 0x2f ;  /* 0x00000000002f781c */ /* 0x000fe20000f25e72 */
[----:B------:R-:W-:Y:S01]  /*57f0*/  UMOV UR18, 0x0 ;  /* 0x0000000000127882 */ /* 0x000fe20000000000 */
[----:B------:R-:W-:Y:S01]  /*5800*/  UMOV UR19, 0x10000000 ;  /* 0x1000000000137882 */ /* 0x000fe20000000000 */
[----:B------:R-:W-:Y:S01]  /*5810*/  UMOV UR12, UR36 ;  /* 0x00000024000c7c82 */ /* 0x000fe20008000000 */
[----:B------:R-:W-:Y:S01]  /*5820*/  LOP3.LUT R15, R15, 0x1, RZ, 0x3c, !PT ;  /* 0x000000010f0f7812 */ /* 0x000fe200078e3cff */
[----:B------:R-:W-:Y:S01]  /*5830*/  UPLOP3.LUT UP3, UPT, UPT, UPT, UPT, 0x80, 0x8 ;  /* 0x000000000008789c */ /* 0x000fe20003f6f070 */
[----:B------:R-:W-:Y:S07]  /*5840*/  UMOV UR36, UR24 ;  /* 0x0000001800247c82 */ /* 0x000fee0008000000 */
[----:B-1----:R-:W-:Y:S01]  /*5850*/  @!P1 IADD3 R6, P0, PT, R16, 0x580, RZ ;  /* 0x0000058010069810 */ /* 0x002fe20007f1e0ff */
[----:B------:R-:W-:Y:S03]  /*5860*/  VOTEU.ALL UP0, P1 ;  /* 0x0000000000ff7886 */ /* 0x000fe60000800000 */
[----:B------:R-:W-:Y:S01]  /*5870*/  @!P1 R2UR UR5, R6 ;  /* 0x00000000060592ca */ /* 0x000fe200000e0000 */
[----:B------:R-:W-:Y:S01]  /*5880*/  @!P1 IMAD.X R0, RZ, RZ, R17, P0 ;  /* 0x000000ffff009224 */ /* 0x000fe200000e0611 */
[----:B------:R-:W-:Y:S01]  /*5890*/  @!UP0 USHF.L.U32 UR10, UR45, 0x6, URZ ;  /* 0x000000062d0a8899 */ /* 0x000fe200080006ff */
[----:B------:R-:W-:Y:S01]  /*58a0*/  ISETP.NE.AND P0, PT, R14, 0x2, PT ;  /* 0x000000020e00780c */ /* 0x000fe20003f05270 */
[----:B------:R-:W-:Y:S02]  /*58b0*/  @!UP0 USHF.L.U32 UR11, UR46, 0x6, URZ ;  /* 0x000000062e0b8899 */ /* 0x000fe400080006ff */
[----:B------:R-:W-:Y:S01]  /*58c0*/  @!P1 R2UR UR4, R0 ;  /* 0x00000000000492ca */ /* 0x000fe200000e0000 */
[----:B------:R-:W-:Y:S01]  /*58d0*/  @!UP0 UIADD3 UR8, UPT, UPT, UR17, 0x400, URZ ;  /* 0x0000040011088890 */ /* 0x000fe2000fffe0ff */
[----:B------:R-:W-:Y:S01]  /*58e0*/  SEL R0, RZ, 0x1, P0 ;  /* 0x00000001ff007807 */ /* 0x000fe20000000000 */
[----:B------:R-:W-:Y:S01]  /*58f0*/  @!UP0 UIADD3 UR9, UPT, UPT, UR17, 0x1b0, URZ ;  /* 0x000001b011098890 */ /* 0x000fe2000fffe0ff */
[----:B------:R-:W-:Y:S01]  /*5900*/  SEL R14, R14, RZ, P0 ;  /* 0x000000ff0e0e7207 */ /* 0x000fe20000000000 */
[----:B------:R-:W-:Y:S01]  /*5910*/  VOTEU.ALL UP0, P1 ;  /* 0x0000000000ff7886 */ /* 0x000fe20000800000 */
[----:B------:R-:W-:Y:S01]  /*5920*/  LOP3.LUT R13, R13, R0, RZ, 0x3c, !PT ;  /* 0x000000000d0d7212 */ /* 0x000fe200078e3cff */
[----:B------:R-:W-:Y:S01]  /*5930*/  IMAD.U32 R6, RZ, RZ, UR5 ;  /* 0x00000005ff067e24 */ /* 0x000fe2000f8e00ff */
[----:B------:R-:W-:Y:S02]  /*5940*/  UIADD3 UR45, UPT, UPT, UR7, UR60, URZ ;  /* 0x0000003c072d7290 */ /* 0x000fe4000fffe0ff */
[----:B------:R-:W-:Y:S03]  /*5950*/  UIADD3 UR46, UPT, UPT, UR13, UR57, URZ ;  /* 0x000000390d2e7290 */ /* 0x000fe6000fffe0ff */
[----:B------:R-:W-:Y:S01]  /*5960*/  IMAD.U32 R7, RZ, RZ, UR4 ;  /* 0x00000004ff077e24 */ /* 0x000fe2000f8e00ff */
[----:B------:R-:W-:Y:S04]  /*5970*/  @!P1 R2UR UR4, R6 ;  /* 0x00000000060492ca */ /* 0x000fe800000e0000 */
[----:B------:R-:W-:Y:S11]  /*5980*/  @!P1 R2UR UR5, R7 ;  /* 0x00000000070592ca */ /* 0x000ff600000e0000 */
[----:B------:R-:W-:Y:S02]  /*5990*/  @!UPT UIADD3 URZ, UPT, UPT, URZ, URZ, URZ ;  /* 0x000000fffffff290 */ /* 0x000fe4000fffe0ff */
[----:B------:R3:W-:Y:S01]  /*59a0*/  @!UP0 UTMALDG.3D [UR8], [UR4], desc[UR18] ;  /* 0x00001208040085b4 */ /* 0x0007e20008011000 */
[----:B------:R3:W-:Y:S01]  /*59b0*/  @!P1 SYNCS.ARRIVE.TRANS64.RED.A0TR RZ, [UR17+0x1b0], R12 ;  /* 0x0001b00cffff99a7 */ /* 0x0007e20008300411 */
[----:B------:R-:W-:Y:S01]  /*59c0*/  SYNCS.ARRIVE.TRANS64.RED.A1T0 RZ, [UR48], RZ ;  /* 0x000000ffffff79a7 */ /* 0x000fe20008100430 */
[----:B------:R-:W-:Y:S05]  /*59d0*/  BRA.U UP1, `(.L_x_106) ;  /* 0xfffffff5018c7547 */ /* 0x000fea000b83ffff */
[----:B------:R-:W-:Y:S07]  /*59e0*/  MOV R0, UR17 ;  /* 0x0000001100007c02 */ /* 0x000fee0008000f00 */
.L_x_107:
[----:B-1----:R-:W-:-:S04]  /*59f0*/  SHF.L.U32 R2, R15, 0x1f, RZ ;  /* 0x0000001f0f027819 */ /* 0x002fc800000006ff */
[----:B------:R1:W4:Y:S03]  /*5a00*/  SYNCS.PHASECHK.TRANS64.TRYWAIT P0, [R0+URZ+0x1b8], R2 ;  /* 0x0001b802000075a7 */ /* 0x00032600080011ff */
[----:B----4-:R-:W-:Y:S05]  /*5a10*/  @!P0 NANOSLEEP.SYNCS 0x989680 ;  /* 0x009896800000895d */ /* 0x010fea0003900000 */
[----:B------:R-:W4:Y:S02]  /*5a20*/  @!P0 SYNCS.PHASECHK.TRANS64 P0, [R0+URZ+0x1b8], R2 ;  /* 0x0001b802000085a7 */ /* 0x000f2400080010ff */
[----:B--234-:R-:W-:Y:S05]  /*5a30*/  @P0 EXIT ;  /* 0x000000000000094d */ /* 0x01cfea0003800000 */
[----:B------:R-:W-:Y:S05]  /*5a40*/  BRA `(.L_x_107) ;  /* 0xfffffffc00e87947 */ /* 0x000fea000383ffff */
.L_x_98:
[----:B------:R-:W-:-:S06]  /*5a50*/  UISETP.GE.AND UP0, UPT, UR22, 0x4, UPT ;  /* 0x000000041600788c */ /* 0x000fcc000bf06270 */
[----:B------:R-:W-:-:S13]  /*5a60*/  PLOP3.LUT P0, PT, PT, PT, UP0, 0x80, 0x8 ;  /* 0x000000000008781c */ /* 0x000fda0003f0f008 */
[----:B-1----:R-:W-:Y:S05]  /*5a70*/  @!P0 EXIT ;  /* 0x000000000000894d */ /* 0x002fea0003800000 */
[----:B------:R-:W-:Y:S01]  /*5a80*/  BAR.SYNC.DEFER_BLOCKING 0x6, 0xa0 ;  /* 0x0182800000007b1d */ /* 0x000fe20000010000 */
[C---:B------:R-:W-:Y:S01]  /*5a90*/  IMAD.SHL.U32 R7, R69.reuse, 0x40, RZ ;  /* 0x0000004045077824 */ /* 0x040fe200078e00ff */
[----:B------:R-:W-:Y:S01]  /*5aa0*/  CS2R R84, SRZ ;  /* 0x0000000000547805 */ /* 0x000fe2000001ff00 */
[C---:B------:R-:W-:Y:S01]  /*5ab0*/  IMAD.SHL.U32 R4, R69.reuse, 0x20, RZ ;  /* 0x0000002045047824 */ /* 0x040fe200078e00ff */
[----:B------:R-:W-:Y:S01]  /*5ac0*/  CS2R R82, SRZ ;  /* 0x0000000000527805 */ /* 0x000fe2000001ff00 */
[----:B------:R-:W-:Y:S01]  /*5ad0*/  IMAD.SHL.U32 R5, R69, 0x8, RZ ;  /* 0x0000000845057824 */ /* 0x000fe200078e00ff */
[----:B------:R-:W-:Y:S01]  /*5ae0*/  UMOV UR44, 0x400 ;  /* 0x00000400002c7882 */ /* 0x000fe20000000000 */
[----:B------:R-:W-:Y:S01]  /*5af0*/  LOP3.LUT R6, R7, 0x180, RZ, 0xc0, !PT ;  /* 0x0000018007067812 */ /* 0x000fe200078ec0ff */
[----:B------:R-:W-:Y:S01]  /*5b00*/  ULEA UR44, UR48, UR44, 0x18 ;  /* 0x0000002c302c7291 */ /* 0x000fe2000f8ec0ff */
[----:B------:R-:W-:Y:S01]  /*5b10*/  LOP3.LUT R4, R4, 0xc00, RZ, 0xc0, !PT ;  /* 0x00000c0004047812 */ /* 0x000fe200078ec0ff */
[----:B------:R-:W1:Y:S01]  /*5b20*/  LDC.64 R74, c[0x0][0x888] ;  /* 0x00022200ff4a7b82 */ /* 0x000e620000000a00 */
[----:B------:R-:W-:Y:S01]  /*5b30*/  LOP3.LUT R5, R6, 0x30, R5, 0xf8, !PT ;  /* 0x0000003006057812 */ /* 0x000fe200078ef805 */
[C---:B------:R-:W-:Y:S01]  /*5b40*/  IMAD.SHL.U32 R6, R69.reuse, 0x2, RZ ;  /* 0x0000000245067824 */ /* 0x040fe200078e00ff */
[--C-:B------:R-:W-:Y:S01]  /*5b50*/  LOP3.LUT R4, R4, 0x40, R7.reuse, 0xf8, !PT ;  /* 0x0000004004047812 */ /* 0x100fe200078ef807 */
[C---:B------:R-:W-:Y:S01]  /*5b60*/  IMAD.U32 R37, R69.reuse, 0x10000, RZ ;  /* 0x0001000045257824 */ /* 0x040fe200078e00ff */
[----:B------:R-:W-:Y:S01]  /*5b70*/  UIADD3 UR4, UPT, UPT, UR44, 0x1400, URZ ;  /* 0x000014002c047890 */ /* 0x000fe2000fffe0ff */
[----:B------:R-:W-:Y:S01]  /*5b80*/  IMAD.SHL.U32 R78, R69, 0x10, RZ ;  /* 0x00000010454e7824 */ /* 0x000fe200078e00ff */
[----:B------:R-:W-:Y:S01]  /*5b90*/  LOP3.LUT R5, R5, 0x20, R6, 0x78, !PT ;  /* 0x0000002005057812 */ /* 0x000fe200078e7806 */
[----:B------:R-:W2:Y:S01]  /*5ba0*/  LDC.64 R76, c[0x0][0x890] ;  /* 0x00022400ff4c7b82 */ /* 0x000ea20000000a00 */
[----:B------:R-:W-:Y:S01]  /*5bb0*/  LOP3.LUT R4, R4, 0x200, R7, 0xf8, !PT ;  /* 0x0000020004047812 */ /* 0x000fe200078ef807 */
[----:B------:R-:W-:Y:S01]  /*5bc0*/  IMAD.MOV.U32 R36, RZ, RZ, RZ ;  /* 0x000000ffff247224 */ /* 0x000fe200078e00ff */
[----:B------:R-:W-:Y:S01]  /*5bd0*/  LOP3.LUT R37, R37, 0x600000, RZ, 0xc0, !PT ;  /* 0x0060000025257812 */ /* 0x000fe200078ec0ff */
[----:B------:R-:W-:Y:S01]  /*5be0*/  IMAD.U32 R86, RZ, RZ, UR4 ;  /* 0x00000004ff567e24 */ /* 0x000fe2000f8e00ff */
[----:B------:R-:W-:Y:S01]  /*5bf0*/  LOP3.LUT R79, R4, R5, RZ, 0xfc, !PT ;  /* 0x00000005044f7212 */ /* 0x000fe200078efcff */
[----:B------:R-:W3:Y:S01]  /*5c00*/  LDS R0, [UR44+0x280] ;  /* 0x0002802cff007984 */ /* 0x000ee20008000800 */
[----:B------:R-:W-:Y:S01]  /*5c10*/  LOP3.LUT R78, R78, 0x20, RZ, 0xc0, !PT ;  /* 0x000000204e4e7812 */ /* 0x000fe200078ec0ff */
[----:B------:R-:W4:Y:S01]  /*5c20*/  LDC.64 R72, c[0x0][0x8b0] ;  /* 0x00022c00ff487b82 */ /* 0x000f220000000a00 */
[----:B------:R-:W1:Y:S01]  /*5c30*/  LDCU UR50, c[0x0][0x370] ;  /* 0x00006e00ff3277ac */ /* 0x000e620008000800 */
[----:B------:R-:W-:Y:S01]  /*5c40*/  VIADD R4, R79, UR44 ;  /* 0x0000002c4f047c36 */ /* 0x000fe20008000000 */
[----:B------:R-:W1:Y:S04]  /*5c50*/  LDCU.64 UR62, c[0x0][0x348] ;  /* 0x00006900ff3e77ac */ /* 0x000e680008000a00 */
[----:B------:R-:W-:Y:S01]  /*5c60*/  IADD3 R78, PT, PT, -R78, 0x400, R4 ;  /* 0x000004004e4e7810 */ /* 0x000fe20007ffe104 */
[----:B------:R-:W1:Y:S01]  /*5c70*/  LDC.64 R70, c[0x0][0x8a8] ;  /* 0x00022a00ff467b82 */ /* 0x000e620000000a00 */
[----:B------:R-:W1:Y:S01]  /*5c80*/  LDCU UR41, c[0x0][0xb0c] ;  /* 0x00016180ff2977ac */ /* 0x000e620008000800 */
[----:B------:R-:W1:Y:S01]  /*5c90*/  LDCU UR39, c[0x0][0xb30] ;  /* 0x00016600ff2777ac */ /* 0x000e620008000800 */
[----:B------:R-:W1:Y:S01]  /*5ca0*/  LDCU.64 UR58, c[0x0][0x888] ;  /* 0x00011100ff3a77ac */ /* 0x000e620008000a00 */
[----:B------:R-:W1:Y:S01]  /*5cb0*/  LDCU.64 UR42, c[0x0][0xb28] ;  /* 0x00016500ff2a77ac */ /* 0x000e620008000a00 */
[----:B------:R-:W1:Y:S01]  /*5cc0*/  LDCU.128 UR52, c[0x0][0xb10] ;  /* 0x00016200ff3477ac */ /* 0x000e620008000c00 */
[----:B------:R-:W1:Y:S01]  /*5cd0*/  LDCU UR49, c[0x0][0x374] ;  /* 0x00006e80ff3177ac */ /* 0x000e620008000800 */
[----:B------:R-:W-:Y:S01]  /*5ce0*/  UIADD3 UR56, UPT, UPT, UR44, 0x400, URZ ;  /* 0x000004002c387890 */ /* 0x000fe2000fffe0ff */
[----:B---3--:R-:W-:-:S11]  /*5cf0*/  IMAD.IADD R37, R0, 0x1, R37 ;  /* 0x0000000100257824 */ /* 0x008fd600078e0225 */
.L_x_125:
[----:B------:R-:W-:Y:S02]  /*5d00*/  LEA R3, R82, UR44, 0x3 ;  /* 0x0000002c52037c11 */ /* 0x000fe4000f8e18ff */
[----:B------:R-:W-:Y:S02]  /*5d10*/  SHF.L.U32 R0, R84, 0x1f, RZ ;  /* 0x0000001f54007819 */ /* 0x000fe400000006ff */
[----:B-1----:R-:W-:Y:S02]  /*5d20*/  LEA R4, R82, UR44, 0x4 ;  /* 0x0000002c52047c11 */ /* 0x002fe4000f8e20ff */
[----:B------:R-:W3:Y:S02]  /*5d30*/  SYNCS.PHASECHK.TRANS64.TRYWAIT P0, [R3+URZ+0x1d0], R0 ;  /* 0x0001d000030075a7 */ /* 0x000ee400080011ff */
[----:B--23--:R-:W-:Y:S05]  /*5d40*/  @!P0 BRA `(.L_x_108) ;  /* 0x0000002800e88947 */ /* 0x00cfea0003800000 */
.L_x_203:
[----:B------:R-:W1:Y:S01]  /*5d50*/  LDS.128 R4, [R4+0x260] ;  /* 0x0002600004047984 */ /* 0x000e620000000c00 */
[----:B------:R-:W-:Y:S01]  /*5d60*/  UISETP.GE.AND UP0, UPT, UR40, 0x1, UPT ;  /* 0x000000012800788c */ /* 0x000fe2000bf06270 */
[----:B------:R-:W-:Y:S01]  /*5d70*/  @!PT LDS RZ, [RZ] ;  /* 0x00000000fffff984 */ /* 0x000fe20000000800 */
[----:B------:R-:W-:Y:S01]  /*5d80*/  @!PT LDS RZ, [RZ] ;  /* 0x00000000fffff984 */ /* 0x000fe20000000800 */
[----:B------:R-:W-:Y:S01]  /*5d90*/  @!PT LDS RZ, [RZ] ;  /* 0x00000000fffff984 */ /* 0x000fe20000000800 */
[----:B------:R-:W-:Y:S01]  /*5da0*/  @!PT LDS RZ, [RZ] ;  /* 0x00000000fffff984 */ /* 0x000fe20000000800 */
[----:B------:R2:W-:Y:S06]  /*5db0*/  MEMBAR.ALL.CTA ;  /* 0x0000000000007992 */ /* 0x0005ec0000008000 */
[----:B--2---:R-:W2:Y:S01]  /*5dc0*/  FENCE.VIEW.ASYNC.S ;  /* 0x00000000000073c6 */ /* 0x004ea20000000000 */
[----:B-1----:R-:W-:Y:S11]  /*5dd0*/  LOP3.LUT P0, RZ, R6, 0x1, RZ, 0xc0, !PT ;  /* 0x0000000106ff7812 */ /* 0x002ff6000780c0ff */
[----:B------:R-:W-:Y:S02]  /*5de0*/  @!UPT UIADD3 URZ, UPT, UPT, URZ, URZ, URZ ;  /* 0x000000fffffff290 */ /* 0x000fe4000fffe0ff */
[----:B--2---:R-:W-:Y:S01]  /*5df0*/  VOTEU.ANY UP1, P0 ;  /* 0x0000000000ff7886 */ /* 0x004fe20000020100 */
[----:B------:R-:W-:Y:S01]  /*5e00*/  PLOP3.LUT P0, PT, PT, PT, UP1, 0x80, 0x8 ;  /* 0x000000000008781c */ /* 0x000fe20003f0f018 */
[----:B------:R-:W-:Y:S11]  /*5e10*/  UP2UR UR47, UPR, URZ, 0x2 ;  /* 0x00000002ff2f7883 */ /* 0x000ff60008000000 */
[----:B------:R-:W-:Y:S01]  /*5e20*/  @!UPT UIADD3 URZ, UPT, UPT, URZ, URZ, URZ ;  /* 0x000000fffffff290 */ /* 0x000fe2000fffe0ff */
        /* <DEDUP_REMOVED lines=13> */
[----:B------:R-:W2:Y:S01]  /*5f00*/  LDCU UR12, c[0x0][0xb20] ;  /* 0x00016400ff0c77ac */ /* 0x000ea20008000800 */
[----:B------:R-:W-:Y:S02]  /*5f10*/  UIMAD.WIDE.U32 UR4, UR49, UR55, URZ ;  /* 0x00000037310472a5 */ /* 0x000fe4000f8e00ff */
[----:B------:R-:W-:Y:S02]  /*5f20*/  UIMAD.WIDE.U32 UR6, UR50, UR52, URZ ;  /* 0x00000034320672a5 */ /* 0x000fe4000f8e00ff */
[----:B------:R-:W-:Y:S02]  /*5f30*/  UISETP.NE.AND UP0, UPT, UR54, 0x1, UPT ;  /* 0x000000013600788c */ /* 0x000fe4000bf05270 */
[----:B------:R-:W-:Y:S02]  /*5f40*/  UIMAD.WIDE.U32 UR8, UR37, UR55, URZ ;  /* 0x00000037250872a5 */ /* 0x000fe4000f8e00ff */
[----:B------:R-:W-:Y:S02]  /*5f50*/  UIMAD.WIDE.U32 UR10, UR38, UR52, URZ ;  /* 0x00000034260a72a5 */ /* 0x000fe4000f8e00ff */
[----:B------:R-:W-:Y:S02]  /*5f60*/  UISETP.NE.AND UP1, UPT, UR41, 0x1, UPT ;  /* 0x000000012900788c */ /* 0x000fe4000bf25270 */
[----:B------:R-:W-:Y:S01]  /*5f70*/  UISETP.NE.AND UP2, UPT, UR40, 0x1, UPT ;  /* 0x000000012800788c */ /* 0x000fe2000bf45270 */
[----:B------:R-:W-:Y:S02]  /*5f80*/  UMOV UR4, UR5 ;  /* 0x0000000500047c82 */ /* 0x000fe40008000000 */
[----:B--2---:R-:W-:Y:S03]  /*5f90*/  USHF.R.U32.HI UR5, URZ, UR12, UR4 ;  /* 0x0000000cff057299 */ /* 0x004fe60008011604 */
[----:B------:R-:W-:Y:S02]  /*5fa0*/  UMOV UR4, UR7 ;  /* 0x0000000700047c82 */ /* 0x000fe40008000000 */
[----:B------:R-:W-:Y:S02]  /*5fb0*/  USHF.R.U32.HI UR7, URZ, UR53, UR4 ;  /* 0x00000035ff077299 */ /* 0x000fe40008011604 */
[----:B------:R-:W-:Y:S02]  /*5fc0*/  USEL UR4, UR49, UR5, !UP0 ;  /* 0x0000000531047287 */ /* 0x000fe4000c000000 */
[----:B------:R-:W-:Y:S01]  /*5fd0*/  USEL UR7, UR50, UR7, !UP1 ;  /* 0x0000000732077287 */ /* 0x000fe2000c800000 */
[----:B------:R-:W-:Y:S01]  /*5fe0*/  UMOV UR5, UR9 ;  /* 0x0000000900057c82 */ /* 0x000fe20008000000 */
[----:B------:R-:W-:Y:S02]  /*5ff0*/  UIMAD.WIDE.U32 UR8, UR4, UR42, URZ ;  /* 0x0000002a040872a5 */ /* 0x000fe4000f8e00ff */
[----:B------:R-:W-:Y:S03]  /*6000*/  USHF.R.U32.HI UR6, URZ, UR12, UR5 ;  /* 0x0000000cff067299 */ /* 0x000fe60008011605 */
[----:B------:R-:W-:Y:S01]  /*6010*/  UMOV UR5, UR11 ;  /* 0x0000000b00057c82 */ /* 0x000fe20008000000 */
[----:B------:R-:W-:Y:S02]  /*6020*/  UIMAD.WIDE.U32 UR10, UR7, UR42, URZ ;  /* 0x0000002a070a72a5 */ /* 0x000fe4000f8e00ff */
[----:B------:R-:W-:Y:S02]  /*6030*/  USHF.R.U32.HI UR12, URZ, UR53, UR5 ;  /* 0x00000035ff0c7299 */ /* 0x000fe40008011605 */
[----:B------:R-:W-:Y:S01]  /*6040*/  USEL UR6, UR37, UR6, !UP0 ;  /* 0x0000000625067287 */ /* 0x000fe2000c000000 */
[----:B------:R-:W-:Y:S02]  /*6050*/  UMOV UR5, UR9 ;  /* 0x0000000900057c82 */ /* 0x000fe40008000000 */
[----:B------:R-:W-:Y:S01]  /*6060*/  UMOV UR10, UR11 ;  /* 0x0000000b000a7c82 */ /* 0x000fe20008000000 */
[----:B------:R-:W-:Y:S02]  /*6070*/  @UP2 USHF.R.U32.HI UR4, URZ, UR43, UR5 ;  /* 0x0000002bff042299 */ /* 0x000fe40008011605 */
[----:B------:R-:W-:Y:S02]  /*6080*/  @UP2 USHF.R.U32.HI UR7, URZ, UR43, UR10 ;  /* 0x0000002bff072299 */ /* 0x000fe4000801160a */
[----:B------:R-:W-:Y:S02]  /*6090*/  UIMAD UR4, UR40, UR4, URZ ;  /* 0x00000004280472a4 */ /* 0x000fe4000f8e02ff */
[----:B------:R-:W-:Y:S02]  /*60a0*/  UIMAD.WIDE.U32 UR10, UR6, UR42, URZ ;  /* 0x0000002a060a72a5 */ /* 0x000fe4000f8e00ff */
[----:B------:R-:W-:Y:S02]  /*60b0*/  USEL UR5, UR38, UR12, !UP1 ;  /* 0x0000000c26057287 */ /* 0x000fe4000c800000 */
[----:B------:R-:W-:Y:S02]  /*60c0*/  UIMAD UR8, UR40, UR7, URZ ;  /* 0x00000007280872a4 */ /* 0x000fe4000f8e02ff */
[----:B------:R-:W-:Y:S03]  /*60d0*/  UISETP.GE.AND UP0, UPT, UR6, UR4, UPT ;  /* 0x000000040600728c */ /* 0x000fe6000bf06270 */
[----:B------:R-:W-:Y:S01]  /*60e0*/  UMOV UR4, UR11 ;  /* 0x0000000b00047c82 */ /* 0x000fe20008000000 */
[----:B------:R-:W-:Y:S02]  /*60f0*/  UISETP.GE.OR UP0, UPT, UR5, UR8, UP0 ;  /* 0x000000080500728c */ /* 0x000fe40008706670 */
[----:B------:R-:W-:Y:S02]  /*6100*/  USHF.R.U32.HI UR4, URZ, UR43, UR4 ;  /* 0x0000002bff047299 */ /* 0x000fe40008011604 */
[----:B------:R-:W-:Y:S02]  /*6110*/  UIMAD.WIDE.U32 UR8, UR5, UR42, URZ ;  /* 0x0000002a050872a5 */ /* 0x000fe4000f8e00ff */
[----:B------:R-:W-:Y:S02]  /*6120*/  USEL UR11, UR6, UR4, !UP2 ;  /* 0x00000004060b7287 */ /* 0x000fe4000d000000 */
[----:B------:R-:W-:Y:S02]  /*6130*/  UIADD3 UR8, UPT, UPT, -UR5, URZ, URZ ;  /* 0x000000ff05087290 */ /* 0x000fe4000fffe1ff */
[----:B------:R-:W-:Y:S01]  /*6140*/  UIADD3 UR10, UPT, UPT, -UR11, URZ, URZ ;  /* 0x000000ff0b0a7290 */ /* 0x000fe2000fffe1ff */
[----:B------:R-:W-:Y:S01]  /*6150*/  @!UP0 UMOV UR4, UR9 ;  /* 0x0000000900048c82 */ /* 0x000fe20008000000 */
[----:B------:R-:W-:Y:S02]  /*6160*/  UIADD3 UR9, UPT, UPT, -UR6, URZ, URZ ;  /* 0x000000ff06097290 */ /* 0x000fe4000fffe1ff */
[----:B------:R-:W-:Y:S02]  /*6170*/  @!UP0 USHF.R.U32.HI UR4, URZ, UR43, UR4 ;  /* 0x0000002bff048299 */ /* 0x000fe40008011604 */
[----:B------:R-:W-:Y:S02]  /*6180*/  UIMAD UR10, UR40, UR10, UR6 ;  /* 0x0000000a280a72a4 */ /* 0x000fe4000f8e0206 */
[----:B------:R-:W-:Y:S04]  /*6190*/  @!UP0 USEL UR4, UR5, UR4, !UP2 ;  /* 0x0000000405048287 */ /* 0x000fe8000d000000 */
[----:B------:R-:W-:Y:S02]  /*61a0*/  @!UP0 UIMAD UR10, UR7, UR10, UR4 ;  /* 0x0000000a070a82a4 */ /* 0x000fe4000f8e0204 */
[----:B------:R-:W-:Y:S02]  /*61b0*/  @!UP0 UIADD3 UR11, UPT, UPT, UR11, -UR4, URZ ;  /* 0x800000040b0b8290 */ /* 0x000fe4000fffe0ff */
[----:B------:R-:W-:Y:S02]  /*61c0*/  UIMAD UR7, UR41, UR8, UR38 ;  /* 0x00000008290772a4 */ /* 0x000fe4000f8e0226 */
[----:B------:R-:W-:Y:S02]  /*61d0*/  @!UP0 UIMAD UR6, UR11, UR40, UR5 ;  /* 0x000000280b0682a4 */ /* 0x000fe4000f8e0205 */
[----:B------:R-:W-:Y:S01]  /*61e0*/  UIMAD UR4, UR54, UR9, UR37 ;  /* 0x00000009360472a4 */ /* 0x000fe2000f8e0225 */
[----:B------:R-:W-:Y:S02]  /*61f0*/  @!UP0 UMOV UR5, UR10 ;  /* 0x0000000a00058c82 */ /* 0x000fe40008000000 */
[----:B------:R-:W-:Y:S02]  /*6200*/  UIMAD UR38, UR5, UR41, UR7 ;  /* 0x00000029052672a4 */ /* 0x000fe4000f8e0207 */
[----:B------:R-:W-:Y:S11]  /*6210*/  UIMAD UR37, UR6, UR54, UR4 ;  /* 0x00000036062572a4 */ /* 0x000ff6000f8e0204 */
[----:B------:R-:W-:Y:S01]  /*6220*/  @!UPT UIADD3 URZ, UPT, UPT, URZ, URZ, URZ ;  /* 0x000000fffffff290 */ /* 0x000fe2000fffe0ff */
.L_x_109:
[----:B------:R-:W-:Y:S01]  /*6230*/  UISETP.NE.AND UP0, UPT, UR39, 0x1, UPT ;  /* 0x000000012700788c */ /* 0x000fe2000bf05270 */
[----:B------:R-:W-:Y:S10]  /*6240*/  IADD3 R82, PT, PT, R82, 0x1, RZ ;  /* 0x0000000152527810 */ /* 0x000ff40007ffe0ff */
[----:B------:R-:W2:Y:S01]  /*6250*/  @!UP0 LDCU.128 UR12, c[0x0][0xb10] ;  /* 0x00016200ff0c87ac */ /* 0x000ea20008000c00 */
[----:B------:R-:W3:Y:S01]  /*6260*/  @!UP0 LDCU UR5, c[0x0][0xb0c] ;  /* 0x00016180ff0587ac */ /* 0x000ee20008000800 */
[----:B------:R-:W4:Y:S01]  /*6270*/  @!UP0 LDCU UR10, c[0x0][0xb20] ;  /* 0x00016400ff0a87ac */ /* 0x000f220008000800 */
[----:B--2---:R-:W-:Y:S02]  /*6280*/  UIMAD.WIDE.U32 UR8, UR38, UR12, URZ ;  /* 0x0000000c260872a5 */ /* 0x004fe4000f8e00ff */
[----:B------:R-:W-:Y:S02]  /*6290*/  UIMAD.WIDE.U32 UR6, UR37, UR15, URZ ;  /* 0x0000000f250672a5 */ /* 0x000fe4000f8e00ff */
[----:B------:R-:W-:Y:S03]  /*62a0*/  @!UP0 UISETP.NE.AND UP1, UPT, UR14, 0x1, UPT ;  /* 0x000000010e00888c */ /* 0x000fe6000bf25270 */
[----:B------:R-:W-:Y:S01]  /*62b0*/  @!UP0 UMOV UR4, UR9 ;  /* 0x0000000900048c82 */ /* 0x000fe20008000000 */
[----:B---3--:R-:W-:Y:S02]  /*62c0*/  @!UP0 UISETP.NE.AND UP2, UPT, UR5, 0x1, UPT ;  /* 0x000000010500888c */ /* 0x008fe4000bf45270 */
[----:B------:R-:W-:Y:S01]  /*62d0*/  @!UP0 USHF.R.U32.HI UR4, URZ, UR13, UR4 ;  /* 0x0000000dff048299 */ /* 0x000fe20008011604 */
[----:B------:R-:W-:Y:S02]  /*62e0*/  @!UP0 UMOV UR6, UR7 ;  /* 0x0000000700068c82 */ /* 0x000fe40008000000 */
[----:B----4-:R-:W-:Y:S02]  /*62f0*/  @!UP0 USHF.R.U32.HI UR6, URZ, UR10, UR6 ;  /* 0x0000000aff068299 */ /* 0x010fe40008011606 */
[----:B------:R-:W-:Y:S02]  /*6300*/  @!UP0 USEL UR7, UR38, UR4, !UP2 ;  /* 0x0000000426078287 */ /* 0x000fe4000d000000 */
[----:B------:R-:W-:Y:S04]  /*6310*/  @!UP0 USEL UR6, UR37, UR6, !UP1 ;  /* 0x0000000625068287 */ /* 0x000fe8000c800000 */
[----:B------:R-:W-:Y:S02]  /*6320*/  @!UP0 UIADD3 UR4, UPT, UPT, -UR7, UR6, URZ ;  /* 0x0000000607048290 */ /* 0x000fe4000fffe1ff */
[----:B------:R-:W-:Y:S02]  /*6330*/  @!UP0 UIADD3 UR6, UPT, UPT, UR7, -UR6, URZ ;  /* 0x8000000607068290 */ /* 0x000fe4000fffe0ff */
[----:B------:R-:W-:Y:S02]  /*6340*/  @!UP0 UIMAD UR38, UR4, UR5, UR38 ;  /* 0x00000005042682a4 */ /* 0x000fe4000f8e0226 */
[----:B------:R-:W-:Y:S02]  /*6350*/  @!UP0 UIMAD UR37, UR6, UR14, UR37 ;  /* 0x0000000e062582a4 */ /* 0x000fe4000f8e0225 */
[----:B------:R-:W-:Y:S09]  /*6360*/  ULOP3.LUT UP0, URZ, UR56, 0x1b0, URZ, 0xc0, !UPT ;  /* 0x000001b038ff7892 */ /* 0x000ff2000f80c0ff */
[----:B------:R-:W-:Y:S05]  /*6370*/  BRA.U !UP0, `(.L_x_110) ;  /* 0x0000000108407547 */ /* 0x000fea000b800000 */
[----:B------:R-:W2:Y:S01]  /*6380*/  LDCU.64 UR8, c[0x4][0x80] ;  /* 0x01001000ff0877ac */ /* 0x000ea20008000a00 */
[----:B------:R-:W-:Y:S01]  /*6390*/  MOV R3, 0x0 ;  /* 0x0000000000037802 */ /* 0x000fe20000000f00 */
[----:B------:R-:W-:Y:S02]  /*63a0*/  HFMA2 R12, -RZ, RZ, 0, 5.9604644775390625e-08 ;  /* 0x00000001ff0c7431 */ /* 0x000fe400000001ff */
[----:B------:R-:W-:Y:S02]  /*63b0*/  IMAD.MOV.U32 R8, RZ, RZ, 0x70 ;  /* 0x00000070ff087424 */ /* 0x000fe400078e00ff */
[----:B------:R-:W-:Y:S01]  /*63c0*/  IMAD.MOV.U32 R13, RZ, RZ, RZ ;  /* 0x000000ffff0d7224 */ /* 0x000fe200078e00ff */
[----:B------:R-:W3:Y:S01]  /*63d0*/  LDCU.64 UR6, c[0x4][0x88] ;  /* 0x01001100ff0677ac */ /* 0x000ee20008000a00 */
[----:B------:R-:W4:Y:S01]  /*63e0*/  LDC.64 R2, c[0x4][R3] ;  /* 0x0100000003027b82 */ /* 0x000f220000000a00 */
[----:B------:R-:W1:Y:S01]  /*63f0*/  LDCU.64 UR4, c[0x4][0x8] ;  /* 0x01000100ff0477ac */ /* 0x000e620008000a00 */
[----:B--2---:R-:W-:Y:S01]  /*6400*/  MOV R5, UR9 ;  /* 0x0000000900057c02 */ /* 0x004fe20008000f00 */
[----:B------:R-:W-:Y:S01]  /*6410*/  IMAD.U32 R4, RZ, RZ, UR8 ;  /* 0x00000008ff047e24 */ /* 0x000fe2000f8e00ff */
[----:B---3--:R-:W-:Y:S01]  /*6420*/  MOV R7, UR7 ;  /* 0x0000000700077c02 */ /* 0x008fe20008000f00 */
[----:B------:R-:W-:Y:S01]  /*6430*/  IMAD.U32 R6, RZ, RZ, UR6 ;  /* 0x00000006ff067e24 */ /* 0x000fe2000f8e00ff */
[----:B-1----:R-:W-:Y:S01]  /*6440*/  MOV R11, UR5 ;  /* 0x00000005000b7c02 */ /* 0x002fe20008000f00 */
[----:B------:R-:W-:Y:S02]  /*6450*/  IMAD.U32 R10, RZ, RZ, UR4 ;  /* 0x00000004ff0a7e24 */ /* 0x000fe4000f8e00ff */
[----:B------:R-:W-:Y:S07]  /*6460*/  LEPC R20, `(.L_x_110) ;  /* 0x000000001014794e */ /* 0x000fee0000000000 */
[----:B----45:R-:W-:Y:S05]  /*6470*/  CALL.ABS.NOINC R2 ;  /* 0x0000000002007343 */ /* 0x030fea0003c00000 */
.L_x_110:
[----:B------:R-:W-:Y:S01]  /*6480*/  LOP3.LUT P0, RZ, R86, 0x1b0, RZ, 0xc0, !PT ;  /* 0x000001b056ff7812 */ /* 0x000fe2000780c0ff */
[----:B------:R-:W-:Y:S11]  /*6490*/  BSSY.RECONVERGENT B6, `(.L_x_111) ;  /* 0x0000013000067945 */ /* 0x000ff60003800200 */
[----:B------:R-:W-:Y:S01]  /*64a0*/  @!UPT UIADD3 URZ, UPT, UPT, URZ, URZ, URZ ;  /* 0x000000fffffff290 */ /* 0x000fe2000fffe0ff */
[----:B------:R-:W-:Y:S05]  /*64b0*/  @!P0 BRA `(.L_x_112) ;  /* 0x0000000000408947 */ /* 0x000fea0003800000 */
        /* <DEDUP_REMOVED lines=16> */
.L_x_112:
[----:B------:R-:W-:Y:S05]  /*65c0*/  BSYNC.RECONVERGENT B6 ;  /* 0x0000000000067941 */ /* 0x000fea0003800200 */
.L_x_111:
[----:B------:R-:W-:Y:S01]  /*65d0*/  ISETP.NE.U32.AND P3, PT, R76, RZ, PT ;  /* 0x000000ff4c00720c */ /* 0x000fe20003f65070 */
[----:B------:R-:W-:Y:S01]  /*65e0*/  UISETP.NE.AND UP1, UPT, UR61, URZ, UPT ;  /* 0x000000ff3d00728c */ /* 0x000fe2000bf25270 */
[----:B------:R-:W-:Y:S02]  /*65f0*/  ISETP.NE.U32.AND P4, PT, R72, RZ, PT ;  /* 0x000000ff4800720c */ /* 0x000fe40003f85070 */
[----:B------:R-:W-:Y:S02]  /*6600*/  ISETP.NE.AND.EX P3, PT, R77, RZ, PT, P3 ;  /* 0x000000ff4d00720c */ /* 0x000fe40003f65330 */
[----:B------:R-:W-:Y:S02]  /*6610*/  PLOP3.LUT P1, PT, PT, PT, PT, 0x8, 0x80 ;  /* 0x000000000080781c */ /* 0x000fe40003f2e170 */
[----:B------:R-:W-:Y:S02]  /*6620*/  PLOP3.LUT P0, PT, PT, PT, UP1, 0x80, 0x8 ;  /* 0x000000000008781c */ /* 0x000fe40003f0f018 */
[----:B------:R-:W-:Y:S02]  /*6630*/  ISETP.NE.AND.EX P4, PT, R73, RZ, PT, P4 ;  /* 0x000000ff4900720c */ /* 0x000fe40003f85340 */
[----:B------:R-:W2:Y:S09]  /*6640*/  @UP1 LDCU.64 UR4, c[0x0][0x888] ;  /* 0x00011100ff0417ac */ /* 0x000eb20008000a00 */
[----:B------:R-:W-:Y:S01]  /*6650*/  @P0 PLOP3.LUT P1, PT, P3, PT, PT, 0x80, 0x8 ;  /* 0x000000000008081c */ /* 0x000fe20001f2f070 */
[----:B--2---:R-:W-:Y:S04]  /*6660*/  @UP1 UISETP.NE.U32.AND UP0, UPT, UR4, URZ, UPT ;  /* 0x000000ff0400128c */ /* 0x004fe8000bf05070 */
[----:B------:R-:W-:Y:S04]  /*6670*/  @UP1 UISETP.NE.AND.EX UP0, UPT, UR5, URZ, UPT, UP0 ;  /* 0x000000ff0500128c */ /* 0x000fe8000bf05300 */
[----:B------:R-:W-:Y:S01]  /*6680*/  @UP1 USEL UR4, URZ, 0xffffffff, UP0 ;  /* 0xffffffffff041887 */ /* 0x000fe20008000000 */
[----:B------:R-:W-:Y:S11]  /*6690*/  @!P3 BRA `(.L_x_113) ;  /* 0x000000000030b947 */ /* 0x000ff60003800000 */
[----:B------:R-:W-:Y:S01]  /*66a0*/  ISETP.NE.U32.AND P2, PT, R74, RZ, PT ;  /* 0x000000ff4a00720c */ /* 0x000fe20003f45070 */
[----:B------:R-:W2:Y:S01]  /*66b0*/  LDCU.64 UR6, c[0x0][0x358] ;  /* 0x00006b00ff0677ac */ /* 0x000ea20008000a00 */
[----:B------:R-:W-:Y:S02]  /*66c0*/  IMAD.MOV.U32 R80, RZ, RZ, 0x1 ;  /* 0x00000001ff507424 */ /* 0x000fe400078e00ff */
[----:B------:R-:W-:Y:S11]  /*66d0*/  ISETP.NE.AND.EX P2, PT, R75, RZ, PT, P2 ;  /* 0x000000ff4b00720c */ /* 0x000ff60003f45320 */
[----:B------:R-:W-:Y:S02]  /*66e0*/  @!UPT UIADD3 URZ, UPT, UPT, URZ, URZ, URZ ;  /* 0x000000fffffff290 */ /* 0x000fe4000fffe0ff */
[----:B------:R-:W3:Y:S01]  /*66f0*/  @P2 LDC.64 R2, c[0x0][0x888] ;  /* 0x00022200ff022b82 */ /* 0x000ee20000000a00 */
[----:B-1----:R-:W-:Y:S04]  /*6700*/  @P2 IMAD R0, R76, UR36, RZ ;  /* 0x000000244c002c24 */ /* 0x002fe8000f8e02ff */
[----:B---3--:R-:W-:Y:S04]  /*6710*/  @P2 IMAD.WIDE R2, R0, 0x4, R2 ;  /* 0x0000000400022825 */ /* 0x008fe800078e0202 */
[----:B------:R-:W-:Y:S01]  /*6720*/  HFMA2 R0, -RZ, RZ, 0, 5.9604644775390625e-08 ;  /* 0x00000001ff007431 */ /* 0x000fe200000001ff */
[----:B--2--5:R2:W5:Y:S04]  /*6730*/  @P2 LDG.E R39, desc[UR6][R2.64] ;  /* 0x0000000602272981 */ /* 0x024568000c1e1900 */
[----:B------:R-:W-:Y:S01]  /*6740*/  @!P2 PRMT R80, R0, 0x7610, R80 ;  /* 0x000076100050a816 */ /* 0x000fe20000000050 */
[----:B--2---:R-:W3:Y:S06]  /*6750*/  @!P2 LDC R39, c[0x0][0x880] ;  /* 0x00022000ff27ab82 */ /* 0x004eec0000000800 */
.L_x_113:
[----:B------:R-:W-:Y:S05]  /*6760*/  @!P4 BRA `(.L_x_114) ;  /* 0x000000000024c947 */ /* 0x000fea0003800000 */
[----:B------:R-:W-:Y:S01]  /*6770*/  ISETP.NE.U32.AND P2, PT, R70, RZ, PT ;  /* 0x000000ff4600720c */ /* 0x000fe20003f45070 */
[----:B------:R-:W2:Y:S03]  /*6780*/  LDCU.64 UR6, c[0x0][0x358] ;  /* 0x00006b00ff0677ac */ /* 0x000ea60008000a00 */
[----:B------:R-:W-:Y:S11]  /*6790*/  ISETP.NE.AND.EX P2, PT, R71, RZ, PT, P2 ;  /* 0x000000ff4700720c */ /* 0x000ff60003f45320 */
[----:B------:R-:W-:Y:S02]  /*67a0*/  @!UPT UIADD3 URZ, UPT, UPT, URZ, URZ, URZ ;  /* 0x000000fffffff290 */ /* 0x000fe4000fffe0ff */
[----:B------:R-:W4:Y:S01]  /*67b0*/  @P2 LDC.64 R2, c[0x0][0x8a8] ;  /* 0x00022a00ff022b82 */ /* 0x000f220000000a00 */
[----:B-1----:R-:W-:Y:S04]  /*67c0*/  @P2 IMAD R0, R72, UR36, RZ ;  /* 0x0000002448002c24 */ /* 0x002fe8000f8e02ff */
[----:B----4-:R-:W-:Y:S05]  /*67d0*/  @P2 IMAD.WIDE R2, R0, 0x4, R2 ;  /* 0x0000000400022825 */ /* 0x010fea00078e0202 */
[----:B--2--5:R2:W5:Y:S02]  /*67e0*/  @P2 LDG.E R38, desc[UR6][R2.64] ;  /* 0x0000000602262981 */ /* 0x024564000c1e1900 */
[----:B--2---:R-:W4:Y:S02]  /*67f0*/  @!P2 LDC R38, c[0x0][0x8a0] ;  /* 0x00022800ff26ab82 */ /* 0x004f240000000800 */
.L_x_114:
[----:B---3-5:R-:W-:Y:S01]  /*6800*/  @P0 ISETP.NE.AND P4, PT, R39, RZ, PT ;  /* 0x000000ff2700020c */ /* 0x028fe20003f85270 */
[----:B-1----:R-:W-:Y:S01]  /*6810*/  IMAD.U32 R0, RZ, RZ, UR4 ;  /* 0x00000004ff007e24 */ /* 0x002fe2000f8e00ff */
[----:B------:R-:W-:Y:S01]  /*6820*/  @P0 LOP3.LUT P2, RZ, R80, 0xff, RZ, 0xc0, !PT ;  /* 0x000000ff50ff0812 */ /* 0x000fe2000784c0ff */
[----:B------:R-:W-:Y:S01]  /*6830*/  BSSY B1, `(.L_x_115) ;  /* 0x0000039000017945 */ /* 0x000fe20003800000 */
[----:B------:R-:W-:Y:S02]  /*6840*/  @P0 SEL R2, RZ, 0xffffffff, P4 ;  /* 0xffffffffff020807 */ /* 0x000fe40002000000 */
[----:B------:R-:W-:Y:S02]  /*6850*/  CS2R R46, SRZ ;  /* 0x00000000002e7805 */ /* 0x000fe4000001ff00 */
[----:B------:R-:W-:Y:S02]  /*6860*/  LEA R16, R36, UR44, 0x3 ;  /* 0x0000002c24107c11 */ /* 0x000fe4000f8e18ff */
[----:B------:R-:W-:Y:S02]  /*6870*/  CS2R R44, SRZ ;  /* 0x00000000002c7805 */ /* 0x000fe4000001ff00 */
[----:B------:R-:W-:Y:S02]  /*6880*/  @P1 SEL R2, R0, R2, !P2 ;  /* 0x0000000200021207 */ /* 0x000fe40005000000 */
[----:B------:R-:W-:Y:S02]  /*6890*/  CS2R R42, SRZ ;  /* 0x00000000002a7805 */ /* 0x000fe4000001ff00 */
[----:B------:R-:W-:Y:S02]  /*68a0*/  SHF.L.U32 R3, R85, 0x1f, RZ ;  /* 0x0000001f55037819 */ /* 0x000fe400000006ff */
[----:B------:R-:W-:Y:S02]  /*68b0*/  CS2R R40, SRZ ;  /* 0x0000000000287805 */ /* 0x000fe4000001ff00 */
[----:B------:R-:W-:Y:S02]  /*68c0*/  @P0 LOP3.LUT R2, R2, 0x1, RZ, 0xc0, !PT ;  /* 0x0000000102020812 */ /* 0x000fe400078ec0ff */
[----:B------:R-:W-:Y:S02]  /*68d0*/  PLOP3.LUT P5, PT, PT, PT, PT, 0x8, 0x80 ;  /* 0x000000000080781c */ /* 0x000fe40003fae170 */
[----:B------:R-:W-:Y:S02]  /*68e0*/  ISETP.NE.U32.OR P1, PT, R2, 0x1, !P0 ;  /* 0x000000010200780c */ /* 0x000fe40004725470 */
[----:B------:R-:W-:Y:S11]  /*68f0*/  LEA.HI R2, R36, R36, RZ, 0x1 ;  /* 0x0000002424027211 */ /* 0x000ff600078f08ff */
[----:B------:R-:W-:Y:S04]  /*6900*/  @P1 SHF.L.U32 R0, R83, 0x1f, RZ ;  /* 0x0000001f53001819 */ /* 0x000fe800000006ff */
[----:B------:R1:W2:Y:S01]  /*6910*/  @P1 SYNCS.PHASECHK.TRANS64.TRYWAIT P0, [UR44+0x1b0], R0 ;  /* 0x0001b000ff0015a7 */ /* 0x0002a2000800112c */
[----:B------:R3:W3:Y:S01]  /*6920*/  SYNCS.PHASECHK.TRANS64.TRYWAIT P4, [R16+URZ+0x1f0], R3 ;  /* 0x0001f003100075a7 */ /* 0x0006e200080811ff */
[C---:B-1----:R-:W-:Y:S01]  /*6930*/  IMAD.SHL.U32 R0, R2.reuse, 0x20, RZ ;  /* 0x0000002002007824 */ /* 0x042fe200078e00ff */
[----:B------:R-:W-:Y:S04]  /*6940*/  LOP3.LUT R2, R2, 0xffe, RZ, 0xc0, !PT ;  /* 0x00000ffe02027812 */ /* 0x000fe800078ec0ff */
[----:B------:R-:W-:Y:S01]  /*6950*/  LOP3.LUT R0, R0, 0xffffffc0, RZ, 0xc0, !PT ;  /* 0xffffffc000007812 */ /* 0x000fe200078ec0ff */
[----:B------:R-:W-:Y:S04]  /*6960*/  IMAD.IADD R2, R36, 0x1, -R2 ;  /* 0x0000000124027824 */ /* 0x000fe800078e0a02 */
[----:B------:R-:W-:Y:S04]  /*6970*/  IMAD.IADD R0, R37, 0x1, R0 ;  /* 0x0000000125007824 */ /* 0x000fe800078e0200 */
[----:B------:R-:W-:Y:S01]  /*6980*/  IMAD R2, R2, 0x100000, R0 ;  /* 0x0010000002027824 */ /* 0x000fe200078e0200 */
[----:B--2---:R-:W-:Y:S01]  /*6990*/  @P1 PLOP3.LUT P5, PT, P0, PT, PT, 0x8, 0x80 ;  /* 0x000000000080181c */ /* 0x004fe200007ae170 */
[----:B------:R-:W-:Y:S01]  /*69a0*/  @!UPT UIADD3 URZ, UPT, UPT, URZ, URZ, URZ ;  /* 0x000000fffffff290 */ /* 0x000fe2000fffe0ff */
[----:B---3--:R-:W-:Y:S11]  /*69b0*/  @!P1 BRA `(.L_x_116) ;  /* 0x0000000000809947 */ /* 0x008ff60003800000 */
[----:B------:R-:W-:Y:S01]  /*69c0*/  ISETP.NE.U32.AND P0, PT, RZ, UR58, PT ;  /* 0x0000003aff007c0c */ /* 0x000fe2000bf05070 */
[----:B------:R-:W-:Y:S01]  /*69d0*/  BSSY B0, `(.L_x_117) ;  /* 0x0000012000007945 */ /* 0x000fe20003800000 */
[----:B------:R-:W-:Y:S02]  /*69e0*/  ISETP.NE.AND P2, PT, R39, RZ, PT ;  /* 0x000000ff2700720c */ /* 0x000fe40003f45270 */
[----:B------:R-:W-:Y:S02]  /*69f0*/  CS2R R42, SRZ ;  /* 0x00000000002a7805 */ /* 0x000fe4000001ff00 */
[----:B------:R-:W-:Y:S02]  /*6a00*/  ISETP.NE.AND.EX P0, PT, RZ, UR59, PT, P0 ;  /* 0x0000003bff007c0c */ /* 0x000fe4000bf05300 */
[----:B------:R-:W-:Y:S02]  /*6a10*/  CS2R R40, SRZ ;  /* 0x0000000000287805 */ /* 0x000fe4000001ff00 */
[----:B------:R-:W-:Y:S02]  /*6a20*/  LOP3.LUT P1, RZ, R80, 0xff, RZ, 0xc0, !PT ;  /* 0x000000ff50ff7812 */ /* 0x000fe4000782c0ff */
[----:B------:R-:W-:Y:S02]  /*6a30*/  CS2R R46, SRZ ;  /* 0x00000000002e7805 */ /* 0x000fe4000001ff00 */
[----:B------:R-:W-:Y:S02]  /*6a40*/  SEL R0, RZ, 0xffffffff, P2 ;  /* 0xffffffffff007807 */ /* 0x000fe40001000000 */
[----:B------:R-:W-:Y:S02]  /*6a50*/  CS2R R44, SRZ ;  /* 0x00000000002c7805 */ /* 0x000fe4000001ff00 */
[----:B------:R-:W-:Y:S04]  /*6a60*/  SEL R4, RZ, 0xffffffff, P0 ;  /* 0xffffffffff047807 */ /* 0x000fe80000000000 */
[----:B------:R-:W-:Y:S04]  /*6a70*/  @P3 SEL R0, R4, R0, !P1 ;  /* 0x0000000004003207 */ /* 0x000fe80004800000 */
[----:B------:R-:W-:Y:S04]  /*6a80*/  LOP3.LUT R0, R0, 0x1, RZ, 0xc0, !PT ;  /* 0x0000000100007812 */ /* 0x000fe800078ec0ff */
[----:B------:R-:W-:Y:S01]  /*6a90*/  ISETP.NE.U32.AND P0, PT, R0, 0x1, PT ;  /* 0x000000010000780c */ /* 0x000fe20003f05070 */
[----:B------:R-:W-:Y:S01]  /*6aa0*/  @!UPT UIADD3 URZ, UPT, UPT, URZ, URZ, URZ ;  /* 0x000000fffffff290 */ /* 0x000fe2000fffe0ff */
[----:B------:R-:W-:Y:S11]  /*6ab0*/  @!P5 BRA `(.L_x_118) ;  /* 0x00000000000cd947 */ /* 0x000ff60003800000 */
[----:B------:R-:W-:Y:S04]  /*6ac0*/  SHF.L.U32 R4, R83, 0x1f, RZ ;  /* 0x0000001f53047819 */ /* 0x000fe800000006ff */
[----:B------:R-:W1:Y:S02]  /*6ad0*/  SYNCS.PHASECHK.TRANS64.TRYWAIT P1, [UR44+0x1b0], R4 ;  /* 0x0001b004ff0075a7 */ /* 0x000e64000802112c */
[----:B-1----:R-:W-:Y:S05]  /*6ae0*/  @!P1 BRA `(.L_x_119) ;  /* 0x0000001c00949947 */ /* 0x002fea0003800000 */
.L_x_118:
[----:B------:R-:W-:Y:S05]  /*6af0*/  BSYNC B0 ;  /* 0x0000000000007941 */ /* 0x000fea0003800000 */
.L_x_117:
[----:B------:R2:W3:Y:S01]  /*6b00*/  @P0 LDS.128 R40, [R79+UR44+0x400] ;  /* 0x0004002c4f280984 */ /* 0x0004e20008000c00 */
[----:B------:R-:W-:Y:S01]  /*6b10*/  UIADD3 UR4, UPT, UPT, UR44, 0x1b8, URZ ;  /* 0x000001b82c047890 */ /* 0x000fe2000fffe0ff */
[----:B------:R-:W-:Y:S02]  /*6b20*/  LOP3.LUT R83, R83, 0x1, RZ, 0x3c, !PT ;  /* 0x0000000153537812 */ /* 0x000fe400078e3cff */
[----:B------:R2:W1:Y:S01]  /*6b30*/  @P0 LDS.128 R44, [R78+0x10] ;  /* 0x000010004e2c0984 */ /* 0x0004620000000c00 */
[----:B------:R-:W-:Y:S01]  /*6b40*/  UPRMT UR4, UR48, 0x654, UR4 ;  /* 0x0000065430047896 */ /* 0x000fe20008000004 */
[----:B------:R-:W-:Y:S01]  /*6b50*/  @!PT LDS RZ, [RZ] ;  /* 0x00000000fffff984 */ /* 0x000fe20000000800 */
[----:B------:R-:W-:Y:S01]  /*6b60*/  @!PT LDS RZ, [RZ] ;  /* 0x00000000fffff984 */ /* 0x000fe20000000800 */
[----:B------:R-:W-:Y:S01]  /*6b70*/  @!PT LDS RZ, [RZ] ;  /* 0x00000000fffff984 */ /* 0x000fe20000000800 */
[----:B------:R-:W-:Y:S01]  /*6b80*/  @!PT LDS RZ, [RZ] ;  /* 0x00000000fffff984 */ /* 0x000fe20000000800 */
[----:B------:R5:W-:Y:S06]  /*6b90*/  MEMBAR.ALL.CTA ;  /* 0x0000000000007992 */ /* 0x000bec0000008000 */
[----:B-----5:R-:W5:Y:S02]  /*6ba0*/  FENCE.VIEW.ASYNC.S ;  /* 0x00000000000073c6 */ /* 0x020f640000000000 */
[----:B-----5:R-:W-:Y:S03]  /*6bb0*/  SYNCS.ARRIVE.TRANS64.RED.A1T0 RZ, [UR4], RZ ;  /* 0x000000ffffff79a7 */ /* 0x020fe60008100404 */
.L_x_116:
[----:B------:R-:W-:Y:S05]  /*6bc0*/  BSYNC B1 ;  /* 0x0000000000017941 */ /* 0x000fea0003800000 */
.L_x_115:
[----:B-1----:R-:W-:Y:S04]  /*6bd0*/  SHF.R.U32.HI R0, RZ, 0x15, R2 ;  /* 0x00000015ff007819 */ /* 0x002fe80000011602 */
[----:B------:R-:W-:Y:S01]  /*6be0*/  LOP3.LUT P0, RZ, R0, 0x3, R81, 0x48, !PT ;  /* 0x0000000300ff7812 */ /* 0x000fe20007804851 */
[----:B------:R-:W-:Y:S01]  /*6bf0*/  @!UPT UIADD3 URZ, UPT, UPT, URZ, URZ, URZ ;  /* 0x000000fffffff290 */ /* 0x000fe2000fffe0ff */
[----:B------:R-:W-:Y:S11]  /*6c00*/  @P4 BRA `(.L_x_120) ;  /* 0x0000000000084947 */ /* 0x000ff60003800000 */
[----:B------:R-:W1:Y:S02]  /*6c10*/  SYNCS.PHASECHK.TRANS64.TRYWAIT P1, [R16+URZ+0x1f0], R3 ;  /* 0x0001f003100075a7 */ /* 0x000e6400080211ff */
[----:B-1----:R-:W-:Y:S05]  /*6c20*/  @!P1 BRA `(.L_x_121) ;  /* 0x0000001c005c9947 */ /* 0x002fea0003800000 */
.L_x_120:
[----:B------:R-:W-:Y:S05]  /*6c30*/  @!P0 BRA `(.L_x_122) ;  /* 0x0000000000408947 */ /* 0x000fea0003800000 */
[----:B------:R-:W1:Y:S01]  /*6c40*/  LDCU.64 UR8, c[0x4][0x70] ;  /* 0x01000e00ff0877ac */ /* 0x000e620008000a00 */
[----:B------:R-:W-:Y:S01]  /*6c50*/  MOV R15, 0x0 ;  /* 0x00000000000f7802 */ /* 0x000fe20000000f00 */
[----:B------:R-:W-:Y:S02]  /*6c60*/  HFMA2 R12, -RZ, RZ, 0, 5.9604644775390625e-08 ;  /* 0x00000001ff0c7431 */ /* 0x000fe400000001ff */
[----:B------:R-:W-:Y:S02]  /*6c70*/  IMAD.MOV.U32 R8, RZ, RZ, 0x192 ;  /* 0x00000192ff087424 */ /* 0x000fe400078e00ff */
[----:B------:R-:W-:Y:S01]  /*6c80*/  IMAD.MOV.U32 R13, RZ, RZ, RZ ;  /* 0x000000ffff0d7224 */ /* 0x000fe200078e00ff */
[----:B------:R-:W5:Y:S01]  /*6c90*/  LDCU.64 UR6, c[0x4][0x78] ;  /* 0x01000f00ff0677ac */ /* 0x000f620008000a00 */
[----:B------:R-:W2:Y:S01]  /*6ca0*/  LDC.64 R14, c[0x4][R15] ;  /* 0x010000000f0e7b82 */ /* 0x000ea20000000a00 */
[----:B------:R-:W3:Y:S01]  /*6cb0*/  LDCU.64 UR4, c[0x4][0x10] ;  /* 0x01000200ff0477ac */ /* 0x000ee20008000a00 */
[----:B-1----:R-:W-:Y:S01]  /*6cc0*/  MOV R5, UR9 ;  /* 0x0000000900057c02 */ /* 0x002fe20008000f00 */
[----:B------:R-:W-:Y:S01]  /*6cd0*/  IMAD.U32 R4, RZ, RZ, UR8 ;  /* 0x00000008ff047e24 */ /* 0x000fe2000f8e00ff */
[----:B-----5:R-:W-:Y:S01]  /*6ce0*/  MOV R7, UR7 ;  /* 0x0000000700077c02 */ /* 0x020fe20008000f00 */
[----:B------:R-:W-:Y:S01]  /*6cf0*/  IMAD.U32 R6, RZ, RZ, UR6 ;  /* 0x00000006ff067e24 */ /* 0x000fe2000f8e00ff */
[----:B---3--:R-:W-:Y:S01]  /*6d00*/  MOV R11, UR5 ;  /* 0x00000005000b7c02 */ /* 0x008fe20008000f00 */
[----:B------:R-:W-:Y:S02]  /*6d10*/  IMAD.U32 R10, RZ, RZ, UR4 ;  /* 0x00000004ff0a7e24 */ /* 0x000fe4000f8e00ff */
[----:B------:R-:W-:Y:S07]  /*6d20*/  LEPC R20, `(.L_x_122) ;  /* 0x000000001014794e */ /* 0x000fee0000000000 */
[----:B--2-4-:R-:W-:Y:S05]  /*6d30*/  CALL.ABS.NOINC R14 ;  /* 0x000000000e007343 */ /* 0x014fea0003c00000 */
.L_x_122:
[----:B------:R-:W-:Y:S01]  /*6d40*/  LOP3.LUT P0, RZ, R69, 0x60, RZ, 0xc0, !PT ;  /* 0x0000006045ff7812 */ /* 0x000fe2000780c0ff */
[----:B------:R-:W-:Y:S05]  /*6d50*/  WARPSYNC.ALL ;  /* 0x0000000000007948 */ /* 0x000fea0003800000 */
[----:B---3--:R-:W-:Y:S01]  /*6d60*/  IMAD.SHL.U32 R66, R41, 0x100, RZ ;  /* 0x0000010029427824 */ /* 0x008fe200078e00ff */
[----:B------:R-:W-:Y:S01]  /*6d70*/  R2UR UR4, R2 ;  /* 0x00000000020472ca */ /* 0x000fe200000e0000 */
[----:B------:R-:W-:Y:S01]  /*6d80*/  IMAD.SHL.U32 R60, R43, 0x100, RZ ;  /* 0x000001002b3c7824 */ /* 0x000fe200078e00ff */
[----:B------:R-:W-:Y:S01]  /*6d90*/  R2UR UR5, R16 ;  /* 0x00000000100572ca */ /* 0x000fe200000e0000 */
[----:B------:R-:W-:Y:S01]  /*6da0*/  IMAD.SHL.U32 R48, R47, 0x100, RZ ;  /* 0x000001002f307824 */ /* 0x000fe200078e00ff */
[C---:B------:R-:W-:Y:S01]  /*6db0*/  SHF.L.U32 R2, R40.reuse, 0x10, RZ ;  /* 0x0000001028027819 */ /* 0x040fe200000006ff */
[----:B------:R-:W-:Y:S01]  /*6dc0*/  IMAD.SHL.U32 R54, R45, 0x100, RZ ;  /* 0x000001002d367824 */ /* 0x000fe200078e00ff */
[C---:B------:R-:W-:Y:S01]  /*6dd0*/  PRMT R0, R40.reuse, 0x8880, RZ ;  /* 0x0000888028007816 */ /* 0x040fe200000000ff */
[----:B------:R-:W-:Y:S01]  /*6de0*/  BSSY.RECONVERGENT B0, `(.L_x_123) ;  /* 0x000009f000007945 */ /* 0x000fe20003800200 */
[----:B------:R-:W-:Y:S02]  /*6df0*/  SHF.L.U32 R3, R40, 0x8, RZ ;  /* 0x0000000828037819 */ /* 0x000fe400000006ff */
[----:B------:R-:W-:Y:S02]  /*6e00*/  SHF.R.S32.HI R2, RZ, 0x18, R2 ;  /* 0x00000018ff027819 */ /* 0x000fe40000011402 */
[----:B------:R-:W-:Y:S01]  /*6e10*/  PRMT R68, R41, 0x8880, RZ ;  /* 0x0000888029447816 */ /* 0x000fe200000000ff */
[----:B------:R-:W-:Y:S01]  /*6e20*/  LDTM.16dp32bit_t0_t15.x32 R4, tmem[UR4] ;  /* 0x00000004000479ee */ /* 0x000fe20008a80000 */
[----:B------:R-:W1:Y:S01]  /*6e30*/  LDTM.16dp32bit_t16_t31.x32 R4, tmem[UR4+0x20] ;  /* 0x00002004000479ee */ /* 0x000e620008aa0000 */
[----:B------:R-:W-:Y:S01]  /*6e40*/  NOP ;  /* 0x0000000000007918 */ /* 0x000fe20000000000 */
[----:B------:R-:W-:Y:S01]  /*6e50*/  UIADD3 UR4, UPT, UPT, UR5, 0x210, URZ ;  /* 0x0000021005047890 */ /* 0x000fe2000fffe0ff */
[----:B------:R-:W-:Y:S02]  /*6e60*/  SHF.R.S32.HI R40, RZ, 0x18, R40 ;  /* 0x00000018ff287819 */ /* 0x000fe40000011428 */
[C---:B------:R-:W-:Y:S01]  /*6e70*/  PRMT R65, R42.reuse, 0x8880, RZ ;  /* 0x000088802a417816 */ /* 0x040fe200000000ff */
[----:B------:R-:W-:Y:S01]  /*6e80*/  UPRMT UR4, UR48, 0x654, UR4 ;  /* 0x0000065430047896 */ /* 0x000fe20008000004 */
[C---:B------:R-:W-:Y:S02]  /*6e90*/  SHF.L.U32 R64, R42.reuse, 0x10, RZ ;  /* 0x000000102a407819 */ /* 0x040fe400000006ff */
[----:B------:R-:W-:Y:S02]  /*6ea0*/  SHF.L.U32 R63, R42, 0x8, RZ ;  /* 0x000000082a3f7819 */ /* 0x000fe400000006ff */
[----:B------:R-:W-:Y:S02]  /*6eb0*/  SHF.R.S32.HI R42, RZ, 0x18, R42 ;  /* 0x00000018ff2a7819 */ /* 0x000fe4000001142a */
[C---:B------:R-:W-:Y:S02]  /*6ec0*/  PRMT R62, R43.reuse, 0x8880, RZ ;  /* 0x000088802b3e7816 */ /* 0x040fe400000000ff */
[----:B-1----:R-:W-:Y:S01]  /*6ed0*/  SYNCS.ARRIVE.TRANS64.RED.A1T0 RZ, [UR4], RZ ;  /* 0x000000ffffff79a7 */ /* 0x002fe20008100404 */
[----:B------:R-:W-:Y:S02]  /*6ee0*/  SHF.L.U32 R61, R43, 0x10, RZ ;  /* 0x000000102b3d7819 */ /* 0x000fe400000006ff */
[----:B------:R-:W-:Y:S02]  /*6ef0*/  SHF.R.S32.HI R43, RZ, 0x18, R43 ;  /* 0x00000018ff2b7819 */ /* 0x000fe4000001142b */
[----:B------:R-:W-:Y:S02]  /*6f00*/  SHF.L.U32 R51, R46, 0x8, RZ ;  /* 0x000000082e337819 */ /* 0x000fe400000006ff */
[----:B------:R-:W-:Y:S01]  /*6f10*/  SHF.R.S32.HI R3, RZ, 0x18, R3 ;  /* 0x00000018ff037819 */ /* 0x000fe20000011403 */
[C---:B----4-:R-:W-:Y:S01]  /*6f20*/  IMAD R4, R38.reuse, R4, RZ ;  /* 0x0000000426047224 */ /* 0x050fe200078e02ff */
[----:B------:R-:W-:Y:S01]  /*6f30*/  SHF.L.U32 R67, R41, 0x10, RZ ;  /* 0x0000001029437819 */ /* 0x000fe200000006ff */
[C---:B------:R-:W-:Y:S01]  /*6f40*/  IMAD R5, R38.reuse, R5, RZ ;  /* 0x0000000526057224 */ /* 0x040fe200078e02ff */
[----:B------:R-:W-:Y:S01]  /*6f50*/  SHF.R.S32.HI R41, RZ, 0x18, R41 ;  /* 0x00000018ff297819 */ /* 0x000fe20000011429 */
[----:B------:R-:W-:Y:S01]  /*6f60*/  IMAD R6, R38, R6, RZ ;  /* 0x0000000626067224 */ /* 0x000fe200078e02ff */
[----:B------:R-:W-:Y:S01]  /*6f70*/  PRMT R59, R44, 0x8880, RZ ;  /* 0x000088802c3b7816 */ /* 0x000fe200000000ff */
[----:B------:R-:W-:Y:S01]  /*6f80*/  IMAD R4, R0, R39, R4 ;  /* 0x0000002700047224 */ /* 0x000fe200078e0204 */
[----:B------:R-:W-:Y:S01]  /*6f90*/  MOV R0, R68 ;  /* 0x0000004400007202 */ /* 0x000fe20000000f00 */
[----:B------:R-:W-:Y:S01]  /*6fa0*/  IMAD R7, R38, R7, RZ ;  /* 0x0000000726077224 */ /* 0x000fe200078e02ff */
[----:B------:R-:W-:Y:S01]  /*6fb0*/  SHF.L.U32 R58, R44, 0x10, RZ ;  /* 0x000000102c3a7819 */ /* 0x000fe200000006ff */
[-C--:B------:R-:W-:Y:S01]  /*6fc0*/  IMAD R5, R2, R39.reuse, R5 ;  /* 0x0000002702057224 */ /* 0x080fe200078e0205 */
[----:B------:R-:W-:Y:S01]  /*6fd0*/  SHF.R.S32.HI R2, RZ, 0x18, R67 ;  /* 0x00000018ff027819 */ /* 0x000fe20000011443 */
[-C--:B------:R-:W-:Y:S01]  /*6fe0*/  IMAD R6, R3, R39.reuse, R6 ;  /* 0x0000002703067224 */ /* 0x080fe200078e0206 */
[----:B------:R-:W-:Y:S01]  /*6ff0*/  SHF.R.S32.HI R3, RZ, 0x18, R66 ;  /* 0x00000018ff037819 */ /* 0x000fe20000011442 */
[----:B------:R-:W-:Y:S01]  /*7000*/  IMAD R8, R38, R8, RZ ;  /* 0x0000000826087224 */ /* 0x000fe200078e02ff */
[C---:B------:R-:W-:Y:S01]  /*7010*/  PRMT R56, R45.reuse, 0x8880, RZ ;  /* 0x000088802d387816 */ /* 0x040fe200000000ff */
[----:B------:R-:W-:Y:S01]  /*7020*/  IMAD R7, R40, R39, R7 ;  /* 0x0000002728077224 */ /* 0x000fe200078e0207 */
[----:B------:R-:W-:Y:S01]  /*7030*/  MOV R40, R65 ;  /* 0x0000004100287202 */ /* 0x000fe20000000f00 */
[----:B------:R-:W-:Y:S01]  /*7040*/  IMAD R9, R38, R9, RZ ;  /* 0x0000000926097224 */ /* 0x000fe200078e02ff */
[----:B------:R-:W-:Y:S01]  /*7050*/  SHF.L.U32 R55, R45, 0x10, RZ ;  /* 0x000000102d377819 */ /* 0x000fe200000006ff */
[-C--:B------:R-:W-:Y:S01]  /*7060*/  IMAD R8, R0, R39.reuse, R8 ;  /* 0x0000002700087224 */ /* 0x080fe200078e0208 */
[----:B------:R-:W-:Y:S01]  /*7070*/  PRMT R53, R46, 0x8880, RZ ;  /* 0x000088802e357816 */ /* 0x000fe200000000ff */
[----:B------:R-:W-:Y:S01]  /*7080*/  IMAD R10, R38, R10, RZ ;  /* 0x0000000a260a7224 */ /* 0x000fe200078e02ff */
[----:B------:R-:W-:Y:S01]  /*7090*/  SHF.R.S32.HI R45, RZ, 0x18, R45 ;  /* 0x00000018ff2d7819 */ /* 0x000fe2000001142d */
[----:B------:R-:W-:Y:S01]  /*70a0*/  IMAD R9, R2, R39, R9 ;  /* 0x0000002702097224 */ /* 0x000fe200078e0209 */
[----:B------:R-:W-:Y:S01]  /*70b0*/  SHF.L.U32 R52, R46, 0x10, RZ ;  /* 0x000000102e347819 */ /* 0x000fe200000006ff */
[C---:B------:R-:W-:Y:S01]  /*70c0*/  IMAD R0, R38.reuse, R20, RZ ;  /* 0x0000001426007224 */ /* 0x040fe200078e02ff */
[C---:B------:R-:W-:Y:S01]  /*70d0*/  PRMT R50, R47.reuse, 0x8880, RZ ;  /* 0x000088802f327816 */ /* 0x040fe200000000ff */
[C---:B------:R-:W-:Y:S01]  /*70e0*/  IMAD R11, R38.reuse, R11, RZ ;  /* 0x0000000b260b7224 */ /* 0x040fe200078e02ff */
[----:B------:R-:W-:Y:S01]  /*70f0*/  SHF.R.S32.HI R46, RZ, 0x18, R46 ;  /* 0x00000018ff2e7819 */ /* 0x000fe2000001142e */
[C---:B------:R-:W-:Y:S01]  /*7100*/  IMAD R2, R38.reuse, R21, RZ ;  /* 0x0000001526027224 */ /* 0x040fe200078e02ff */
[----:B------:R-:W-:Y:S01]  /*7110*/  SHF.L.U32 R49, R47, 0x10, RZ ;  /* 0x000000102f317819 */ /* 0x000fe200000006ff */
[C---:B------:R-:W-:Y:S01]  /*7120*/  IMAD R20, R38.reuse, R24, RZ ;  /* 0x0000001826147224 */ /* 0x040fe200078e02ff */
[----:B------:R-:W-:Y:S01]  /*7130*/  SHF.R.S32.HI R47, RZ, 0x18, R47 ;  /* 0x00000018ff2f7819 */ /* 0x000fe2000001142f */
[----:B------:R-:W-:Y:S01]  /*7140*/  IMAD R21, R38, R25, RZ ;  /* 0x0000001926157224 */ /* 0x000fe200078e02ff */
[----:B------:R-:W-:Y:S01]  /*7150*/  SHF.L.U32 R57, R44, 0x8, RZ ;  /* 0x000000082c397819 */ /* 0x000fe200000006ff */
[----:B------:R-:W-:Y:S01]  /*7160*/  IMAD R24, R38, R28, RZ ;  /* 0x0000001c26187224 */ /* 0x000fe200078e02ff */
[----:B------:R-:W-:Y:S01]  /*7170*/  SHF.R.S32.HI R44, RZ, 0x18, R44 ;  /* 0x00000018ff2c7819 */ /* 0x000fe2000001142c */
[----:B------:R-:W-:Y:S01]  /*7180*/  IMAD R10, R3, R39, R10 ;  /* 0x00000027030a7224 */ /* 0x000fe200078e020a */
[----:B------:R-:W-:Y:S01]  /*7190*/  IADD3 R36, PT, PT, R36, 0x1, RZ ;  /* 0x0000000124247810 */ /* 0x000fe20007ffe0ff */
[C---:B------:R-:W-:Y:S02]  /*71a0*/  IMAD R12, R38.reuse, R12, RZ ;  /* 0x0000000c260c7224 */ /* 0x040fe400078e02ff */
[C---:B------:R-:W-:Y:S02]  /*71b0*/  IMAD R25, R38.reuse, R29, RZ ;  /* 0x0000001d26197224 */ /* 0x040fe400078e02ff */
[C---:B------:R-:W-:Y:S01]  /*71c0*/  IMAD R28, R38.reuse, R32, RZ ;  /* 0x00000020261c7224 */ /* 0x040fe200078e02ff */
[----:B------:R-:W-:Y:S01]  /*71d0*/  SHF.R.S32.HI R32, RZ, 0x18, R64 ;  /* 0x00000018ff207819 */ /* 0x000fe20000011440 */
[C---:B------:R-:W-:Y:S01]  /*71e0*/  IMAD R29, R38.reuse, R33, RZ ;  /* 0x00000021261d7224 */ /* 0x040fe200078e02ff */
[----:B------:R-:W-:Y:S01]  /*71f0*/  I2IP.S8.S32.SAT R33, R7, R6, RZ ;  /* 0x0000000607217239 */ /* 0x000fe200000014ff */
[----:B------:R-:W-:Y:S01]  /*7200*/  IMAD R11, R41, R39, R11 ;  /* 0x00000027290b7224 */ /* 0x000fe200078e020b */
[----:B------:R-:W-:Y:S01]  /*7210*/  MOV R7, R62 ;  /* 0x0000003e00077202 */ /* 0x000fe20000000f00 */
[C---:B------:R-:W-:Y:S01]  /*7220*/  IMAD R13, R38.reuse, R13, RZ ;  /* 0x0000000d260d7224 */ /* 0x040fe200078e02ff */
[----:B------:R-:W-:Y:S01]  /*7230*/  SHF.R.S32.HI R6, RZ, 0x18, R63 ;  /* 0x00000018ff067819 */ /* 0x000fe2000001143f */
[----:B------:R-:W-:Y:S01]  /*7240*/  IMAD R14, R38, R14, RZ ;  /* 0x0000000e260e7224 */ /* 0x000fe200078e02ff */
[----:B------:R-:W-:Y:S01]  /*7250*/  I2IP.S8.S32.SAT R41, R11, R10, RZ ;  /* 0x0000000a0b297239 */ /* 0x000fe200000014ff */
[----:B------:R-:W-:Y:S01]  /*7260*/  IMAD R12, R40, R39, R12 ;  /* 0x00000027280c7224 */ /* 0x000fe200078e020c */
[----:B------:R-:W-:Y:S01]  /*7270*/  I2IP.S8.S32.SAT R40, R5, R4, R33 ;  /* 0x0000000405287239 */ /* 0x000fe20000001421 */
[----:B------:R-:W-:Y:S01]  /*7280*/  IMAD R15, R38, R15, RZ ;  /* 0x0000000f260f7224 */ /* 0x000fe200078e02ff */
[----:B------:R-:W-:Y:S01]  /*7290*/  I2IP.S8.S32.SAT R41, R9, R8, R41 ;  /* 0x0000000809297239 */ /* 0x000fe20000001429 */
[-C--:B------:R-:W-:Y:S01]  /*72a0*/  IMAD R13, R32, R39.reuse, R13 ;  /* 0x00000027200d7224 */ /* 0x080fe200078e020d */
[----:B------:R-:W-:Y:S01]  /*72b0*/  SHF.R.S32.HI R10, RZ, 0x18, R61 ;  /* 0x00000018ff0a7819 */ /* 0x000fe2000001143d */
[----:B------:R-:W-:Y:S01]  /*72c0*/  IMAD R16, R38, R16, RZ ;  /* 0x0000001026107224 */ /* 0x000fe200078e02ff */
[----:B------:R-:W-:Y:S01]  /*72d0*/  SHF.R.S32.HI R5, RZ, 0x18, R58 ;  /* 0x00000018ff057819 */ /* 0x000fe2000001143a */
[----:B------:R-:W-:Y:S01]  /*72e0*/  IMAD R14, R6, R39, R14 ;  /* 0x00000027060e7224 */ /* 0x000fe200078e020e */
[----:B------:R-:W-:Y:S01]  /*72f0*/  SHF.R.S32.HI R11, RZ, 0x18, R60 ;  /* 0x00000018ff0b7819 */ /* 0x000fe2000001143c */
[----:B------:R-:W-:Y:S01]  /*7300*/  IMAD R17, R38, R17, RZ ;  /* 0x0000001126117224 */ /* 0x000fe200078e02ff */
[----:B------:R-:W-:Y:S01]  /*7310*/  SHF.R.S32.HI R6, RZ, 0x18, R57 ;  /* 0x00000018ff067819 */ /* 0x000fe20000011439 */
[-C--:B------:R-:W-:Y:S02]  /*7320*/  IMAD R15, R42, R39.reuse, R15 ;  /* 0x000000272a0f7224 */ /* 0x080fe400078e020f */
[C---:B------:R-:W-:Y:S02]  /*7330*/  IMAD R18, R38.reuse, R18, RZ ;  /* 0x0000001226127224 */ /* 0x040fe400078e02ff */
[----:B------:R-:W-:Y:S01]  /*7340*/  IMAD R16, R7, R39, R16 ;  /* 0x0000002707107224 */ /* 0x000fe200078e0210 */
[----:B------:R-:W-:Y:S01]  /*7350*/  I2IP.S8.S32.SAT R14, R15, R14, RZ ;  /* 0x0000000e0f0e7239 */ /* 0x000fe200000014ff */
[----:B------:R-:W-:Y:S01]  /*7360*/  IMAD R19, R38, R19, RZ ;  /* 0x0000001326137224 */ /* 0x000fe200078e02ff */
[----:B------:R-:W-:Y:S01]  /*7370*/  SHF.R.S32.HI R7, RZ, 0x18, R48 ;  /* 0x00000018ff077819 */ /* 0x000fe20000011430 */
[-C--:B------:R-:W-:Y:S01]  /*7380*/  IMAD R17, R10, R39.reuse, R17 ;  /* 0x000000270a117224 */ /* 0x080fe200078e0211 */
[----:B------:R-:W-:Y:S01]  /*7390*/  I2IP.S8.S32.SAT R42, R13, R12, R14 ;  /* 0x0000000c0d2a7239 */ /* 0x000fe2000000140e */
[-C--:B------:R-:W-:Y:S02]  /*73a0*/  IMAD R18, R11, R39.reuse, R18 ;  /* 0x000000270b127224 */ /* 0x080fe400078e0212 */
[----:B------:R-:W-:Y:S02]  /*73b0*/  IMAD.MOV.U32 R4, RZ, RZ, R59 ;  /* 0x000000ffff047224 */ /* 0x000fe400078e003b */
[-C--:B------:R-:W-:Y:S02]  /*73c0*/  IMAD R19, R43, R39.reuse, R19 ;  /* 0x000000272b137224 */ /* 0x080fe400078e0213 */
[----:B------:R-:W-:Y:S02]  /*73d0*/  IMAD R3, R38, R22, RZ ;  /* 0x0000001626037224 */ /* 0x000fe400078e02ff */
[----:B------:R-:W-:Y:S01]  /*73e0*/  IMAD R0, R4, R39, R0 ;  /* 0x0000002704007224 */ /* 0x000fe200078e0200 */
[----:B------:R-:W-:Y:S01]  /*73f0*/  I2IP.S8.S32.SAT R18, R19, R18, RZ ;  /* 0x0000001213127239 */ /* 0x000fe200000014ff */
[----:B------:R-:W-:Y:S01]  /*7400*/  IMAD R23, R38, R23, RZ ;  /* 0x0000001726177224 */ /* 0x000fe200078e02ff */
[----:B------:R-:W-:Y:S01]  /*7410*/  MOV R4, R56 ;  /* 0x0000003800047202 */ /* 0x000fe20000000f00 */
[-C--:B------:R-:W-:Y:S01]  /*7420*/  IMAD R2, R5, R39.reuse, R2 ;  /* 0x0000002705027224 */ /* 0x080fe200078e0202 */
[----:B------:R-:W-:Y:S01]  /*7430*/  I2IP.S8.S32.SAT R43, R17, R16, R18 ;  /* 0x00000010112b7239 */ /* 0x000fe20000001412 */
[-C--:B------:R-:W-:Y:S01]  /*7440*/  IMAD R3, R6, R39.reuse, R3 ;  /* 0x0000002706037224 */ /* 0x080fe200078e0203 */
[----:B------:R-:W-:Y:S01]  /*7450*/  SHF.R.S32.HI R5, RZ, 0x18, R55 ;  /* 0x00000018ff057819 */ /* 0x000fe20000011437 */
[-C--:B------:R-:W-:Y:S01]  /*7460*/  IMAD R23, R44, R39.reuse, R23 ;  /* 0x000000272c177224 */ /* 0x080fe200078e0217 */
[----:B------:R-:W-:Y:S01]  /*7470*/  SHF.R.S32.HI R6, RZ, 0x18, R54 ;  /* 0x00000018ff067819 */ /* 0x000fe20000011436 */
[----:B------:R-:W-:Y:S01]  /*7480*/  IMAD R22, R38, R26, RZ ;  /* 0x0000001a26167224 */ /* 0x000fe200078e02ff */
[----:B------:R1:W-:Y:S01]  /*7490*/  STS.128 [R79+UR44+0x1400], R40 ;  /* 0x001400284f007988 */ /* 0x0003e20008000c2c */
[----:B------:R-:W-:Y:S01]  /*74a0*/  IMAD R20, R4, R39, R20 ;  /* 0x0000002704147224 */ /* 0x000fe200078e0214 */
[----:B------:R-:W-:Y:S01]  /*74b0*/  I2IP.S8.S32.SAT R3, R23, R3, RZ ;  /* 0x0000000317037239 */ /* 0x000fe200000014ff */
[----:B------:R-:W-:Y:S01]  /*74c0*/  IMAD R27, R38, R27, RZ ;  /* 0x0000001b261b7224 */ /* 0x000fe200078e02ff */
[----:B------:R-:W-:Y:S01]  /*74d0*/  MOV R4, R53 ;  /* 0x0000003500047202 */ /* 0x000fe20000000f00 */
[-C--:B------:R-:W-:Y:S01]  /*74e0*/  IMAD R21, R5, R39.reuse, R21 ;  /* 0x0000002705157224 */ /* 0x080fe200078e0215 */
[----:B------:R-:W-:Y:S01]  /*74f0*/  SHF.R.S32.HI R5, RZ, 0x18, R52 ;  /* 0x00000018ff057819 */ /* 0x000fe20000011434 */
[-C--:B------:R-:W-:Y:S01]  /*7500*/  IMAD R22, R6, R39.reuse, R22 ;  /* 0x0000002706167224 */ /* 0x080fe200078e0216 */
[----:B------:R-:W-:Y:S01]  /*7510*/  SHF.R.S32.HI R6, RZ, 0x18, R49 ;  /* 0x00000018ff067819 */ /* 0x000fe20000011431 */
[-C--:B------:R-:W-:Y:S02]  /*7520*/  IMAD R27, R45, R39.reuse, R27 ;  /* 0x000000272d1b7224 */ /* 0x080fe400078e021b */
[-C--:B------:R-:W-:Y:S01]  /*7530*/  IMAD R24, R4, R39.reuse, R24 ;  /* 0x0000002704187224 */ /* 0x080fe200078e0218 */
[----:B------:R-:W-:Y:S01]  /*7540*/  SHF.R.S32.HI R4, RZ, 0x18, R51 ;  /* 0x00000018ff047819 */ /* 0x000fe20000011433 */
[C---:B------:R-:W-:Y:S02]  /*7550*/  IMAD R26, R38.reuse, R30, RZ ;  /* 0x0000001e261a7224 */ /* 0x040fe400078e02ff */
[----:B------:R-:W-:Y:S01]  /*7560*/  IMAD R25, R5, R39, R25 ;  /* 0x0000002705197224 */ /* 0x000fe200078e0219 */
[----:B------:R-:W-:Y:S01]  /*7570*/  MOV R5, R50 ;  /* 0x0000003200057202 */ /* 0x000fe20000000f00 */
[----:B------:R-:W-:Y:S02]  /*7580*/  IMAD R31, R38, R31, RZ ;  /* 0x0000001f261f7224 */ /* 0x000fe400078e02ff */
[-C--:B------:R-:W-:Y:S01]  /*7590*/  IMAD R26, R4, R39.reuse, R26 ;  /* 0x00000027041a7224 */ /* 0x080fe200078e021a */
[----:B------:R-:W-:Y:S01]  /*75a0*/  I2IP.S8.S32.SAT R4, R2, R0, R3 ;  /* 0x0000000002047239 */ /* 0x000fe20000001403 */
[-C--:B------:R-:W-:Y:S02]  /*75b0*/  IMAD R31, R46, R39.reuse, R31 ;  /* 0x000000272e1f7224 */ /* 0x080fe400078e021f */
[-C--:B------:R-:W-:Y:S01]  /*75c0*/  IMAD R28, R5, R39.reuse, R28 ;  /* 0x00000027051c7224 */ /* 0x080fe200078e021c */
[----:B------:R-:W-:Y:S01]  /*75d0*/  I2IP.S8.S32.SAT R5, R27, R22, RZ ;  /* 0x000000161b057239 */ /* 0x000fe200000014ff */
[----:B------:R-:W-:Y:S02]  /*75e0*/  IMAD R30, R38, R34, RZ ;  /* 0x00000022261e7224 */ /* 0x000fe400078e02ff */
[----:B------:R-:W-:Y:S01]  /*75f0*/  IMAD R29, R6, R39, R29 ;  /* 0x00000027061d7224 */ /* 0x000fe200078e021d */
[----:B------:R-:W-:Y:S01]  /*7600*/  I2IP.S8.S32.SAT R6, R31, R26, RZ ;  /* 0x0000001a1f067239 */ /* 0x000fe200000014ff */
[----:B------:R-:W-:Y:S01]  /*7610*/  IMAD R35, R38, R35, RZ ;  /* 0x0000002326237224 */ /* 0x000fe200078e02ff */
[----:B------:R-:W-:Y:S01]  /*7620*/  I2IP.S8.S32.SAT R5, R21, R20, R5 ;  /* 0x0000001415057239 */ /* 0x000fe20000001405 */
[-C--:B------:R-:W-:Y:S01]  /*7630*/  IMAD R30, R7, R39.reuse, R30 ;  /* 0x00000027071e7224 */ /* 0x080fe200078e021e */
[----:B------:R-:W-:Y:S01]  /*7640*/  I2IP.S8.S32.SAT R6, R25, R24, R6 ;  /* 0x0000001819067239 */ /* 0x000fe20000001406 */
[----:B------:R-:W-:Y:S05]  /*7650*/  IMAD R35, R47, R39, R35 ;  /* 0x000000272f237224 */ /* 0x000fea00078e0223 */
[----:B------:R-:W-:Y:S04]  /*7660*/  I2IP.S8.S32.SAT R7, R35, R30, RZ ;  /* 0x0000001e23077239 */ /* 0x000fe800000014ff */
[----:B------:R-:W-:Y:S05]  /*7670*/  I2IP.S8.S32.SAT R7, R29, R28, R7 ;  /* 0x0000001c1d077239 */ /* 0x000fea0000001407 */
[----:B------:R1:W-:Y:S01]  /*7680*/  STS.128 [R78+0x1010], R4 ;  /* 0x001010044e007388 */ /* 0x0003e20000000c00 */
[----:B------:R-:W-:Y:S01]  /*7690*/  @!PT LDS RZ, [RZ] ;  /* 0x00000000fffff984 */ /* 0x000fe20000000800 */
[----:B------:R-:W-:Y:S01]  /*76a0*/  @!PT LDS RZ, [RZ] ;  /* 0x00000000fffff984 */ /* 0x000fe20000000800 */
[----:B------:R-:W-:Y:S01]  /*76b0*/  @!PT LDS RZ, [RZ] ;  /* 0x00000000fffff984 */ /* 0x000fe20000000800 */
[----:B------:R-:W-:Y:S01]  /*76c0*/  @!PT LDS RZ, [RZ] ;  /* 0x00000000fffff984 */ /* 0x000fe20000000800 */
[----:B------:R3:W-:Y:S07]  /*76d0*/  MEMBAR.ALL.CTA ;  /* 0x0000000000007992 */ /* 0x0007ee0000008000 */
[----:B---3--:R-:W3:Y:S02]  /*76e0*/  FENCE.VIEW.ASYNC.S ;  /* 0x00000000000073c6 */ /* 0x008ee40000000000 */
[----:B---3--:R-:W-:Y:S06]  /*76f0*/  BAR.SYNC.DEFER_BLOCKING 0x1, 0x80 ;  /* 0x0042000000007b1d */ /* 0x008fec0000010000 */
[----:B------:R-:W-:Y:S05]  /*7700*/  @P0 BRA `(.L_x_124) ;  /* 0x0000000000300947 */ /* 0x000fea0003800000 */
[----:B------:R-:W-:Y:S02]  /*7710*/  UIADD3 UR4, UPT, UPT, UR44, 0x1400, URZ ;  /* 0x000014002c047890 */ /* 0x000fe4000fffe0ff */
[----:B------:R-:W-:Y:S02]  /*7720*/  USHF.L.U32 UR9, UR45, 0x6, URZ ;  /* 0x000000062d097899 */ /* 0x000fe400080006ff */
[----:B------:R-:W-:Y:S02]  /*7730*/  USHF.L.U32 UR10, UR46, 0x6, URZ ;  /* 0x000000062e0a7899 */ /* 0x000fe400080006ff */
[----:B------:R-:W-:Y:S01]  /*7740*/  MOV R86, UR4 ;  /* 0x0000000400567c02 */ /* 0x000fe20008000f00 */
[----:B------:R-:W-:Y:S01]  /*7750*/  UIADD3 UR4, UP0, UPT, UR62, 0x680, URZ ;  /* 0x000006803e047890 */ /* 0x000fe2000ff1e0ff */
[----:B------:R-:W-:Y:S02]  /*7760*/  UMOV UR11, UR36 ;  /* 0x00000024000b7c82 */ /* 0x000fe40008000000 */
[----:B------:R-:W-:Y:S01]  /*7770*/  R2UR UR8, R86 ;  /* 0x00000000560872ca */ /* 0x000fe200000e0000 */
[----:B------:R-:W-:Y:S11]  /*7780*/  UIADD3.X UR5, UPT, UPT, URZ, UR63, URZ, UP0, !UPT ;  /* 0x0000003fff057290 */ /* 0x000ff600087fe4ff */
[----:B------:R-:W-:Y:S01]  /*7790*/  @!UPT UIADD3 URZ, UPT, UPT, URZ, URZ, URZ ;  /* 0x000000fffffff290 */ /* 0x000fe2000fffe0ff */
[----:B------:R3:W-:Y:S01]  /*77a0*/  UTMASTG.3D [UR8], [UR4] ;  /* 0x00000008040073b5 */ /* 0x0007e20008010000 */
[----:B------:R0:W-:Y:S01]  /*77b0*/  UTMACMDFLUSH ;  /* 0x00000000000079b7 */ /* 0x0001e20000000000 */
[----:B---3--:R-:W-:Y:S04]  /*77c0*/  DEPBAR.LE SB0, 0x0 ;  /* 0x000080000000791a */ /* 0x008fe80000000000 */
.L_x_124:
[----:B------:R-:W-:Y:S05]  /*77d0*/  BSYNC.RECONVERGENT B0 ;  /* 0x0000000000007941 */ /* 0x000fea0003800200 */
.L_x_123:
[----:B------:R-:W-:Y:S01]  /*77e0*/  BAR.SYNC.DEFER_BLOCKING 0x1, 0x80 ;  /* 0x0042000000007b1d */ /* 0x000fe20000010000 */
[----:B------:R-:W-:Y:S01]  /*77f0*/  ISETP.NE.AND P0, PT, R82, 0x2, PT ;  /* 0x000000025200780c */ /* 0x000fe20003f05270 */
[----:B------:R-:W-:Y:S01]  /*7800*/  UISETP.NE.AND UP0, UPT, UR47, URZ, UPT ;  /* 0x000000ff2f00728c */ /* 0x000fe2000bf05270 */
[----:B------:R-:W-:Y:S01]  /*7810*/  ISETP.NE.AND P1, PT, R36, 0x4, PT ;  /* 0x000000042400780c */ /* 0x000fe20003f25270 */
[----:B------:R-:W-:Y:S01]  /*7820*/  UIADD3 UR45, UPT, UPT, UR37, UR60, URZ ;  /* 0x0000003c252d7290 */ /* 0x000fe2000fffe0ff */
[----:B------:R-:W-:Y:S01]  /*7830*/  SEL R2, RZ, 0x1, P0 ;  /* 0x00000001ff027807 */ /* 0x000fe20000000000 */
[----:B------:R-:W-:Y:S01]  /*7840*/  UIADD3 UR46, UPT, UPT, UR38, UR57, URZ ;  /* 0x00000039262e7290 */ /* 0x000fe2000fffe0ff */
[----:B------:R-:W-:Y:S02]  /*7850*/  SEL R0, RZ, 0x1, P1 ;  /* 0x00000001ff007807 */ /* 0x000fe40000800000 */
[----:B------:R-:W-:Y:S02]  /*7860*/  LOP3.LUT R84, R84, R2, RZ, 0x3c, !PT ;  /* 0x0000000254547212 */ /* 0x000fe400078e3cff */
[----:B------:R-:W-:Y:S02]  /*7870*/  LOP3.LUT R85, R85, R0, RZ, 0x3c, !PT ;  /* 0x0000000055557212 */ /* 0x000fe400078e3cff */
[----:B------:R-:W-:Y:S02]  /*7880*/  SEL R82, R82, RZ, P0 ;  /* 0x000000ff52527207 */ /* 0x000fe40000000000 */
[----:B------:R-:W-:Y:S01]  /*7890*/  SEL R36, R36, RZ, P1 ;  /* 0x000000ff24247207 */ /* 0x000fe20000800000 */
[----:B------:R-:W-:Y:S01]  /*78a0*/  UMOV UR36, UR51 ;  /* 0x0000003300247c82 */ /* 0x000fe20008000000 */
[----:B------:R-:W-:Y:S05]  /*78b0*/  BRA.U UP0, `(.L_x_125) ;  /* 0xffffffe500107547 */ /* 0x000fea000b83ffff */
[----:B------:R-:W-:Y:S05]  /*78c0*/  EXIT ;  /* 0x000000000000794d */ /* 0x000fea0003800000 */
.L_x_25:
[----:B--2---:R2:W3:Y:S02]  /*78d0*/  SYNCS.PHASECHK.TRANS64.TRYWAIT P0, [R0+URZ+0x240], R2 ;  /* 0x00024002000075a7 */ /* 0x0044e400080011ff */
[----:B---3--:R-:W-:Y:S05]  /*78e0*/  @!P0 NANOSLEEP.SYNCS 0x989680 ;  /* 0x009896800000895d */ /* 0x008fea0003900000 */
[----:B------:R-:W3:Y:S02]  /*78f0*/  @!P0 SYNCS.PHASECHK.TRANS64 P0, [R0+URZ+0x240], R2 ;  /* 0x00024002000085a7 */ /* 0x000ee400080010ff */
[----:B---3--:R-:W-:Y:S05]  /*7900*/  @!P0 BRA `(.L_x_25) ;  /* 0xfffffffc00f08947 */ /* 0x008fea000383ffff */
[----:B------:R-:W-:Y:S05]  /*7910*/  BRA `(.L_x_126) ;  /* 0xffffffa000d47947 */ /* 0x000fea000383ffff */
.L_x_28:
[----:B-1----:R-:W-:-:S07]  /*7920*/  MOV R0, UR33 ;  /* 0x0000002100007c02 */ /* 0x002fce0008000f00 */
.L_x_127:
[----:B-1----:R1:W2:Y:S02]  /*7930*/  SYNCS.PHASECHK.TRANS64.TRYWAIT P0, [R0+URZ+0xd8], R3 ;  /* 0x0000d803000075a7 */ /* 0x0022a400080011ff */
[----:B--2---:R-:W-:Y:S05]  /*7940*/  @!P0 NANOSLEEP.SYNCS 0x989680 ;  /* 0x009896800000895d */ /* 0x004fea0003900000 */
[----:B------:R-:W2:Y:S02]  /*7950*/  @!P0 SYNCS.PHASECHK.TRANS64 P0, [R0+URZ+0xd8], R3 ;  /* 0x0000d803000085a7 */ /* 0x000ea400080010ff */
[----:B--2---:R-:W-:Y:S05]  /*7960*/  @!P0 BRA `(.L_x_127) ;  /* 0xfffffffc00f08947 */ /* 0x004fea000383ffff */
[----:B------:R-:W-:Y:S05]  /*7970*/  BRA `(.L_x_27) ;  /* 0xffffffa400207947 */ /* 0x000fea000383ffff */
.L_x_35:
[----:B-1----:R-:W-:-:S07]  /*7980*/  MOV R0, UR17 ;  /* 0x0000001100007c02 */ /* 0x002fce0008000f00 */
.L_x_128:
[----:B-1----:R1:W2:Y:S02]  /*7990*/  SYNCS.PHASECHK.TRANS64.TRYWAIT P0, [R0+URZ+0xd8], R3 ;  /* 0x0000d803000075a7 */ /* 0x0022a400080011ff */
[----:B--2---:R-:W-:Y:S05]  /*79a0*/  @!P0 NANOSLEEP.SYNCS 0x989680 ;  /* 0x009896800000895d */ /* 0x004fea0003900000 */
[----:B------:R-:W2:Y:S02]  /*79b0*/  @!P0 SYNCS.PHASECHK.TRANS64 P0, [R0+URZ+0xd8], R3 ;  /* 0x0000d803000085a7 */ /* 0x000ea400080010ff */
[----:B--2---:R-:W-:Y:S05]  /*79c0*/  @!P0 BRA `(.L_x_128) ;  /* 0xfffffffc00f08947 */ /* 0x004fea000383ffff */
[----:B------:R-:W-:Y:S05]  /*79d0*/  BRA `(.L_x_34) ;  /* 0xffffffa400e47947 */ /* 0x000fea000383ffff */
.L_x_40:
[----:B-1----:R1:W2:Y:S02]  /*79e0*/  SYNCS.PHASECHK.TRANS64.TRYWAIT P0, [R3+URZ+0x1d0], R0 ;  /* 0x0001d000030075a7 */ /* 0x0022a400080011ff */
[----:B--2---:R-:W-:Y:S05]  /*79f0*/  @!P0 NANOSLEEP.SYNCS 0x989680 ;  /* 0x009896800000895d */ /* 0x004fea0003900000 */
[----:B------:R-:W2:Y:S02]  /*7a00*/  @!P0 SYNCS.PHASECHK.TRANS64 P0, [R3+URZ+0x1d0], R0 ;  /* 0x0001d000030085a7 */ /* 0x000ea400080010ff */
[----:B--2---:R-:W-:Y:S05]  /*7a10*/  @!P0 BRA `(.L_x_40) ;  /* 0xfffffffc00f08947 */ /* 0x004fea000383ffff */
[----:B------:R-:W-:Y:S05]  /*7a20*/  BRA `(.L_x_129) ;  /* 0xffffffa800907947 */ /* 0x000fea000383ffff */
.L_x_44:
[----:B------:R-:W-:-:S07]  /*7a30*/  MOV R0, UR4 ;  /* 0x0000000400007c02 */ /* 0x000fce0008000f00 */
.L_x_130:
[----:B-1----:R1:W2:Y:S02]  /*7a40*/  SYNCS.PHASECHK.TRANS64.TRYWAIT P0, [R0+URZ], R2 ;  /* 0x00000002000075a7 */ /* 0x0022a400080011ff */
[----:B--2---:R-:W-:Y:S05]  /*7a50*/  @!P0 NANOSLEEP.SYNCS 0x989680 ;  /* 0x009896800000895d */ /* 0x004fea0003900000 */
[----:B------:R-:W2:Y:S02]  /*7a60*/  @!P0 SYNCS.PHASECHK.TRANS64 P0, [R0+URZ], R2 ;  /* 0x00000002000085a7 */ /* 0x000ea400080010ff */
[----:B--2---:R-:W-:Y:S05]  /*7a70*/  @!P0 BRA `(.L_x_130) ;  /* 0xfffffffc00f08947 */ /* 0x004fea000383ffff */
[----:B------:R-:W-:Y:S05]  /*7a80*/  BRA `(.L_x_131) ;  /* 0xffffffb000347947 */ /* 0x000fea000383ffff */
.L_x_45:
[----:B------:R-:W-:-:S07]  /*7a90*/  MOV R0, UR5 ;  /* 0x0000000500007c02 */ /* 0x000fce0008000f00 */
.L_x_132:
[----:B-1----:R1:W2:Y:S02]  /*7aa0*/  SYNCS.PHASECHK.TRANS64.TRYWAIT P0, [R0+URZ], R3 ;  /* 0x00000003000075a7 */ /* 0x0022a400080011ff */
[----:B--2---:R-:W-:Y:S05]  /*7ab0*/  @!P0 NANOSLEEP.SYNCS 0x989680 ;  /* 0x009896800000895d */ /* 0x004fea0003900000 */
[----:B------:R-:W2:Y:S02]  /*7ac0*/  @!P0 SYNCS.PHASECHK.TRANS64 P0, [R0+URZ], R3 ;  /* 0x00000003000085a7 */ /* 0x000ea400080010ff */
[----:B--2---:R-:W-:Y:S05]  /*7ad0*/  @!P0 BRA `(.L_x_132) ;  /* 0xfffffffc00f08947 */ /* 0x004fea000383ffff */
[----:B------:R-:W-:Y:S05]  /*7ae0*/  BRA `(.L_x_133) ;  /* 0xffffffb000407947 */ /* 0x000fea000383ffff */
.L_x_46:
[----:B------:R-:W-:-:S07]  /*7af0*/  MOV R0, UR5 ;  /* 0x0000000500007c02 */ /* 0x000fce0008000f00 */
.L_x_134:
[----:B-1----:R1:W2:Y:S02]  /*7b00*/  SYNCS.PHASECHK.TRANS64.TRYWAIT P0, [R0+URZ], R3 ;  /* 0x00000003000075a7 */ /* 0x0022a400080011ff */
[----:B--2---:R-:W-:Y:S05]  /*7b10*/  @!P0 NANOSLEEP.SYNCS 0x989680 ;  /* 0x009896800000895d */ /* 0x004fea0003900000 */
[----:B------:R-:W2:Y:S02]  /*7b20*/  @!P0 SYNCS.PHASECHK.TRANS64 P0, [R0+URZ], R3 ;  /* 0x00000003000085a7 */ /* 0x000ea400080010ff */
[----:B--2---:R-:W-:Y:S05]  /*7b30*/  @!P0 BRA `(.L_x_134) ;  /* 0xfffffffc00f08947 */ /* 0x004fea000383ffff */
[----:B------:R-:W-:Y:S05]  /*7b40*/  BRA `(.L_x_135) ;  /* 0xffffffb0004c7947 */ /* 0x000fea000383ffff */
.L_x_47:
[----:B------:R-:W-:-:S07]  /*7b50*/  MOV R0, UR5 ;  /* 0x0000000500007c02 */ /* 0x000fce0008000f00 */
.L_x_136:
[----:B-1----:R1:W2:Y:S02]  /*7b60*/  SYNCS.PHASECHK.TRANS64.TRYWAIT P0, [R0+URZ], R3 ;  /* 0x00000003000075a7 */ /* 0x0022a400080011ff */
[----:B--2---:R-:W-:Y:S05]  /*7b70*/  @!P0 NANOSLEEP.SYNCS 0x989680 ;  /* 0x009896800000895d */ /* 0x004fea0003900000 */
[----:B------:R-:W2:Y:S02]  /*7b80*/  @!P0 SYNCS.PHASECHK.TRANS64 P0, [R0+URZ], R3 ;  /* 0x00000003000085a7 */ /* 0x000ea400080010ff */
[----:B--2---:R-:W-:Y:S05]  /*7b90*/  @!P0 BRA `(.L_x_136) ;  /* 0xfffffffc00f08947 */ /* 0x004fea000383ffff */
[----:B------:R-:W-:Y:S05]  /*7ba0*/  BRA `(.L_x_137) ;  /* 0xffffffb000587947 */ /* 0x000fea000383ffff */
.L_x_48:
[----:B------:R-:W-:-:S07]  /*7bb0*/  MOV R0, UR5 ;  /* 0x0000000500007c02 */ /* 0x000fce0008000f00 */
.L_x_138:
[----:B-1----:R1:W2:Y:S02]  /*7bc0*/  SYNCS.PHASECHK.TRANS64.TRYWAIT P0, [R0+URZ], R3 ;  /* 0x00000003000075a7 */ /* 0x0022a400080011ff */
[----:B--2---:R-:W-:Y:S05]  /*7bd0*/  @!P0 NANOSLEEP.SYNCS 0x989680 ;  /* 0x009896800000895d */ /* 0x004fea0003900000 */
[----:B------:R-:W2:Y:S02]  /*7be0*/  @!P0 SYNCS.PHASECHK.TRANS64 P0, [R0+URZ], R3 ;  /* 0x00000003000085a7 */ /* 0x000ea400080010ff */
[----:B--2---:R-:W-:Y:S05]  /*7bf0*/  @!P0 BRA `(.L_x_138) ;  /* 0xfffffffc00f08947 */ /* 0x004fea000383ffff */
[----:B------:R-:W-:Y:S05]  /*7c00*/  BRA `(.L_x_139) ;  /* 0xffffffb000647947 */ /* 0x000fea000383ffff */
.L_x_49:
[----:B------:R-:W-:-:S07]  /*7c10*/  MOV R0, UR5 ;  /* 0x0000000500007c02 */ /* 0x000fce0008000f00 */
.L_x_140:
[----:B-1----:R1:W2:Y:S02]  /*7c20*/  SYNCS.PHASECHK.TRANS64.TRYWAIT P0, [R0+URZ], R3 ;  /* 0x00000003000075a7 */ /* 0x0022a400080011ff */
[----:B--2---:R-:W-:Y:S05]  /*7c30*/  @!P0 NANOSLEEP.SYNCS 0x989680 ;  /* 0x009896800000895d */ /* 0x004fea0003900000 */
[----:B------:R-:W2:Y:S02]  /*7c40*/  @!P0 SYNCS.PHASECHK.TRANS64 P0, [R0+URZ], R3 ;  /* 0x00000003000085a7 */ /* 0x000ea400080010ff */
[----:B--2---:R-:W-:Y:S05]  /*7c50*/  @!P0 BRA `(.L_x_140) ;  /* 0xfffffffc00f08947 */ /* 0x004fea000383ffff */
[----:B------:R-:W-:Y:S05]  /*7c60*/  BRA `(.L_x_141) ;  /* 0xffffffb000707947 */ /* 0x000fea000383ffff */
.L_x_50:
[----:B------:R-:W-:-:S07]  /*7c70*/  MOV R0, UR5 ;  /* 0x0000000500007c02 */ /* 0x000fce0008000f00 */
.L_x_142:
[----:B-1----:R1:W2:Y:S02]  /*7c80*/  SYNCS.PHASECHK.TRANS64.TRYWAIT P0, [R0+URZ], R3 ;  /* 0x00000003000075a7 */ /* 0x0022a400080011ff */
[----:B--2---:R-:W-:Y:S05]  /*7c90*/  @!P0 NANOSLEEP.SYNCS 0x989680 ;  /* 0x009896800000895d */ /* 0x004fea0003900000 */
[----:B------:R-:W2:Y:S02]  /*7ca0*/  @!P0 SYNCS.PHASECHK.TRANS64 P0, [R0+URZ], R3 ;  /* 0x00000003000085a7 */ /* 0x000ea400080010ff */
[----:B--2---:R-:W-:Y:S05]  /*7cb0*/  @!P0 BRA `(.L_x_142) ;  /* 0xfffffffc00f08947 */ /* 0x004fea000383ffff */
[----:B------:R-:W-:Y:S05]  /*7cc0*/  BRA `(.L_x_143) ;  /* 0xffffffb0007c7947 */ /* 0x000fea000383ffff */
.L_x_51:
[----:B------:R-:W-:-:S07]  /*7cd0*/  MOV R0, UR5 ;  /* 0x0000000500007c02 */ /* 0x000fce0008000f00 */
.L_x_144:
[----:B-1----:R1:W2:Y:S02]  /*7ce0*/  SYNCS.PHASECHK.TRANS64.TRYWAIT P0, [R0+URZ], R3 ;  /* 0x00000003000075a7 */ /* 0x0022a400080011ff */
[----:B--2---:R-:W-:Y:S05]  /*7cf0*/  @!P0 NANOSLEEP.SYNCS 0x989680 ;  /* 0x009896800000895d */ /* 0x004fea0003900000 */
[----:B------:R-:W2:Y:S02]  /*7d00*/  @!P0 SYNCS.PHASECHK.TRANS64 P0, [R0+URZ], R3 ;  /* 0x00000003000085a7 */ /* 0x000ea400080010ff */
[----:B--2---:R-:W-:Y:S05]  /*7d10*/  @!P0 BRA `(.L_x_144) ;  /* 0xfffffffc00f08947 */ /* 0x004fea000383ffff */
[----:B------:R-:W-:Y:S05]  /*7d20*/  BRA `(.L_x_145) ;  /* 0xffffffb000887947 */ /* 0x000fea000383ffff */
.L_x_52:
[----:B------:R-:W-:-:S07]  /*7d30*/  MOV R0, UR5 ;  /* 0x0000000500007c02 */ /* 0x000fce0008000f00 */
.L_x_146:
[----:B-1----:R1:W2:Y:S02]  /*7d40*/  SYNCS.PHASECHK.TRANS64.TRYWAIT P0, [R0+URZ], R3 ;  /* 0x00000003000075a7 */ /* 0x0022a400080011ff */
[----:B--2---:R-:W-:Y:S05]  /*7d50*/  @!P0 NANOSLEEP.SYNCS 0x989680 ;  /* 0x009896800000895d */ /* 0x004fea0003900000 */
[----:B------:R-:W2:Y:S02]  /*7d60*/  @!P0 SYNCS.PHASECHK.TRANS64 P0, [R0+URZ], R3 ;  /* 0x00000003000085a7 */ /* 0x000ea400080010ff */
[----:B--2---:R-:W-:Y:S05]  /*7d70*/  @!P0 BRA `(.L_x_146) ;  /* 0xfffffffc00f08947 */ /* 0x004fea000383ffff */
[----:B------:R-:W-:Y:S05]  /*7d80*/  BRA `(.L_x_147) ;  /* 0xffffffb000947947 */ /* 0x000fea000383ffff */
.L_x_53:
[----:B------:R-:W-:-:S07]  /*7d90*/  MOV R0, UR5 ;  /* 0x0000000500007c02 */ /* 0x000fce0008000f00 */
.L_x_148:
[----:B-1----:R1:W2:Y:S02]  /*7da0*/  SYNCS.PHASECHK.TRANS64.TRYWAIT P0, [R0+URZ], R3 ;  /* 0x00000003000075a7 */ /* 0x0022a400080011ff */
[----:B--2---:R-:W-:Y:S05]  /*7db0*/  @!P0 NANOSLEEP.SYNCS 0x989680 ;  /* 0x009896800000895d */ /* 0x004fea0003900000 */
[----:B------:R-:W2:Y:S02]  /*7dc0*/  @!P0 SYNCS.PHASECHK.TRANS64 P0, [R0+URZ], R3 ;  /* 0x00000003000085a7 */ /* 0x000ea400080010ff */
[----:B--2---:R-:W-:Y:S05]  /*7dd0*/  @!P0 BRA `(.L_x_148) ;  /* 0xfffffffc00f08947 */ /* 0x004fea000383ffff */
[----:B------:R-:W-:Y:S05]  /*7de0*/  BRA `(.L_x_149) ;  /* 0xffffffb000a07947 */ /* 0x000fea000383ffff */
.L_x_54:
[----:B------:R-:W-:-:S07]  /*7df0*/  MOV R0, UR5 ;  /* 0x0000000500007c02 */ /* 0x000fce0008000f00 */
.L_x_150:
[----:B-1----:R1:W2:Y:S02]  /*7e00*/  SYNCS.PHASECHK.TRANS64.TRYWAIT P0, [R0+URZ], R3 ;  /* 0x00000003000075a7 */ /* 0x0022a400080011ff */
[----:B--2---:R-:W-:Y:S05]  /*7e10*/  @!P0 NANOSLEEP.SYNCS 0x989680 ;  /* 0x009896800000895d */ /* 0x004fea0003900000 */
[----:B------:R-:W2:Y:S02]  /*7e20*/  @!P0 SYNCS.PHASECHK.TRANS64 P0, [R0+URZ], R3 ;  /* 0x00000003000085a7 */ /* 0x000ea400080010ff */
[----:B--2---:R-:W-:Y:S05]  /*7e30*/  @!P0 BRA `(.L_x_150) ;  /* 0xfffffffc00f08947 */ /* 0x004fea000383ffff */
[----:B------:R-:W-:Y:S05]  /*7e40*/  BRA `(.L_x_151) ;  /* 0xffffffb000ac7947 */ /* 0x000fea000383ffff */
.L_x_55:
[----:B------:R-:W-:-:S07]  /*7e50*/  MOV R0, UR5 ;  /* 0x0000000500007c02 */ /* 0x000fce0008000f00 */
.L_x_152:
[----:B-1----:R1:W2:Y:S02]  /*7e60*/  SYNCS.PHASECHK.TRANS64.TRYWAIT P0, [R0+URZ], R3 ;  /* 0x00000003000075a7 */ /* 0x0022a400080011ff */
[----:B--2---:R-:W-:Y:S05]  /*7e70*/  @!P0 NANOSLEEP.SYNCS 0x989680 ;  /* 0x009896800000895d */ /* 0x004fea0003900000 */
[----:B------:R-:W2:Y:S02]  /*7e80*/  @!P0 SYNCS.PHASECHK.TRANS64 P0, [R0+URZ], R3 ;  /* 0x00000003000085a7 */ /* 0x000ea400080010ff */
[----:B--2---:R-:W-:Y:S05]  /*7e90*/  @!P0 BRA `(.L_x_152) ;  /* 0xfffffffc00f08947 */ /* 0x004fea000383ffff */
[----:B------:R-:W-:Y:S05]  /*7ea0*/  BRA `(.L_x_153) ;  /* 0xffffffb000b87947 */ /* 0x000fea000383ffff */
.L_x_56:
[----:B------:R-:W-:-:S07]  /*7eb0*/  MOV R0, UR5 ;  /* 0x0000000500007c02 */ /* 0x000fce0008000f00 */
.L_x_154:
[----:B-1----:R1:W2:Y:S02]  /*7ec0*/  SYNCS.PHASECHK.TRANS64.TRYWAIT P0, [R0+URZ], R3 ;  /* 0x00000003000075a7 */ /* 0x0022a400080011ff */
[----:B--2---:R-:W-:Y:S05]  /*7ed0*/  @!P0 NANOSLEEP.SYNCS 0x989680 ;  /* 0x009896800000895d */ /* 0x004fea0003900000 */
[----:B------:R-:W2:Y:S02]  /*7ee0*/  @!P0 SYNCS.PHASECHK.TRANS64 P0, [R0+URZ], R3 ;  /* 0x00000003000085a7 */ /* 0x000ea400080010ff */
[----:B--2---:R-:W-:Y:S05]  /*7ef0*/  @!P0 BRA `(.L_x_154) ;  /* 0xfffffffc00f08947 */ /* 0x004fea000383ffff */
[----:B------:R-:W-:Y:S05]  /*7f00*/  BRA `(.L_x_155) ;  /* 0xffffffb000c47947 */ /* 0x000fea000383ffff */
.L_x_57:
[----:B------:R-:W-:-:S07]  /*7f10*/  MOV R0, UR5 ;  /* 0x0000000500007c02 */ /* 0x000fce0008000f00 */
.L_x_156:
[----:B-1----:R1:W2:Y:S02]  /*7f20*/  SYNCS.PHASECHK.TRANS64.TRYWAIT P0, [R0+URZ], R3 ;  /* 0x00000003000075a7 */ /* 0x0022a400080011ff */
[----:B--2---:R-:W-:Y:S05]  /*7f30*/  @!P0 NANOSLEEP.SYNCS 0x989680 ;  /* 0x009896800000895d */ /* 0x004fea0003900000 */
[----:B------:R-:W2:Y:S02]  /*7f40*/  @!P0 SYNCS.PHASECHK.TRANS64 P0, [R0+URZ], R3 ;  /* 0x00000003000085a7 */ /* 0x000ea400080010ff */
[----:B--2---:R-:W-:Y:S05]  /*7f50*/  @!P0 BRA `(.L_x_156) ;  /* 0xfffffffc00f08947 */ /* 0x004fea000383ffff */
[----:B------:R-:W-:Y:S05]  /*7f60*/  BRA `(.L_x_157) ;  /* 0xffffffb000d07947 */ /* 0x000fea000383ffff */
.L_x_58:
[----:B------:R-:W-:-:S07]  /*7f70*/  MOV R0, UR5 ;  /* 0x0000000500007c02 */ /* 0x000fce0008000f00 */
.L_x_158:
[----:B-1----:R1:W2:Y:S02]  /*7f80*/  SYNCS.PHASECHK.TRANS64.TRYWAIT P0, [R0+URZ], R3 ;  /* 0x00000003000075a7 */ /* 0x0022a400080011ff */
[----:B--2---:R-:W-:Y:S05]  /*7f90*/  @!P0 NANOSLEEP.SYNCS 0x989680 ;  /* 0x009896800000895d */ /* 0x004fea0003900000 */
[----:B------:R-:W2:Y:S02]  /*7fa0*/  @!P0 SYNCS.PHASECHK.TRANS64 P0, [R0+URZ], R3 ;  /* 0x00000003000085a7 */ /* 0x000ea400080010ff */
[----:B--2---:R-:W-:Y:S05]  /*7fb0*/  @!P0 BRA `(.L_x_158) ;  /* 0xfffffffc00f08947 */ /* 0x004fea000383ffff */
[----:B------:R-:W-:Y:S05]  /*7fc0*/  BRA `(.L_x_159) ;  /* 0xffffffb000dc7947 */ /* 0x000fea000383ffff */
.L_x_59:
[----:B------:R-:W-:-:S07]  /*7fd0*/  MOV R0, UR5 ;  /* 0x0000000500007c02 */ /* 0x000fce0008000f00 */
.L_x_160:
[----:B-1----:R1:W2:Y:S02]  /*7fe0*/  SYNCS.PHASECHK.TRANS64.TRYWAIT P0, [R0+URZ], R3 ;  /* 0x00000003000075a7 */ /* 0x0022a400080011ff */
[----:B--2---:R-:W-:Y:S05]  /*7ff0*/  @!P0 NANOSLEEP.SYNCS 0x989680 ;  /* 0x009896800000895d */ /* 0x004fea0003900000 */
[----:B------:R-:W2:Y:S02]  /*8000*/  @!P0 SYNCS.PHASECHK.TRANS64 P0, [R0+URZ], R3 ;  /* 0x00000003000085a7 */ /* 0x000ea400080010ff */
[----:B--2---:R-:W-:Y:S05]  /*8010*/  @!P0 BRA `(.L_x_160) ;  /* 0xfffffffc00f08947 */ /* 0x004fea000383ffff */
[----:B------:R-:W-:Y:S05]  /*8020*/  BRA `(.L_x_161) ;  /* 0xffffffb000e87947 */ /* 0x000fea000383ffff */
.L_x_60:
[----:B------:R-:W-:-:S07]  /*8030*/  MOV R0, UR5 ;  /* 0x0000000500007c02 */ /* 0x000fce0008000f00 */
.L_x_162:
[----:B-1----:R1:W2:Y:S02]  /*8040*/  SYNCS.PHASECHK.TRANS64.TRYWAIT P0, [R0+URZ], R3 ;  /* 0x00000003000075a7 */ /* 0x0022a400080011ff */
[----:B--2---:R-:W-:Y:S05]  /*8050*/  @!P0 NANOSLEEP.SYNCS 0x989680 ;  /* 0x009896800000895d */ /* 0x004fea0003900000 */
[----:B------:R-:W2:Y:S02]  /*8060*/  @!P0 SYNCS.PHASECHK.TRANS64 P0, [R0+URZ], R3 ;  /* 0x00000003000085a7 */ /* 0x000ea400080010ff */
[----:B--2---:R-:W-:Y:S05]  /*8070*/  @!P0 BRA `(.L_x_162) ;  /* 0xfffffffc00f08947 */ /* 0x004fea000383ffff */
[----:B------:R-:W-:Y:S05]  /*8080*/  BRA `(.L_x_163) ;  /* 0xffffffb000f47947 */ /* 0x000fea000383ffff */
.L_x_61:
[----:B------:R-:W-:-:S07]  /*8090*/  MOV R0, UR5 ;  /* 0x0000000500007c02 */ /* 0x000fce0008000f00 */
.L_x_164:
[----:B-1----:R1:W2:Y:S02]  /*80a0*/  SYNCS.PHASECHK.TRANS64.TRYWAIT P0, [R0+URZ], R3 ;  /* 0x00000003000075a7 */ /* 0x0022a400080011ff */
[----:B--2---:R-:W-:Y:S05]  /*80b0*/  @!P0 NANOSLEEP.SYNCS 0x989680 ;  /* 0x009896800000895d */ /* 0x004fea0003900000 */
[----:B------:R-:W2:Y:S02]  /*80c0*/  @!P0 SYNCS.PHASECHK.TRANS64 P0, [R0+URZ], R3 ;  /* 0x00000003000085a7 */ /* 0x000ea400080010ff */
[----:B--2---:R-:W-:Y:S05]  /*80d0*/  @!P0 BRA `(.L_x_164) ;  /* 0xfffffffc00f08947 */ /* 0x004fea000383ffff */
[----:B------:R-:W-:Y:S05]  /*80e0*/  BRA `(.L_x_165) ;  /* 0xffffffb400007947 */ /* 0x000fea000383ffff */
.L_x_62:
[----:B------:R-:W-:-:S07]  /*80f0*/  MOV R0, UR5 ;  /* 0x0000000500007c02 */ /* 0x000fce0008000f00 */
.L_x_166:
[----:B-1----:R1:W2:Y:S02]  /*8100*/  SYNCS.PHASECHK.TRANS64.TRYWAIT P0, [R0+URZ], R3 ;  /* 0x00000003000075a7 */ /* 0x0022a400080011ff */
[----:B--2---:R-:W-:Y:S05]  /*8110*/  @!P0 NANOSLEEP.SYNCS 0x989680 ;  /* 0x009896800000895d */ /* 0x004fea0003900000 */
[----:B------:R-:W2:Y:S02]  /*8120*/  @!P0 SYNCS.PHASECHK.TRANS64 P0, [R0+URZ], R3 ;  /* 0x00000003000085a7 */ /* 0x000ea400080010ff */
[----:B--2---:R-:W-:Y:S05]  /*8130*/  @!P0 BRA `(.L_x_166) ;  /* 0xfffffffc00f08947 */ /* 0x004fea000383ffff */
[----:B------:R-:W-:Y:S05]  /*8140*/  BRA `(.L_x_167) ;  /* 0xffffffb4000c7947 */ /* 0x000fea000383ffff */
.L_x_63:
[----:B------:R-:W-:-:S07]  /*8150*/  MOV R0, UR5 ;  /* 0x0000000500007c02 */ /* 0x000fce0008000f00 */
.L_x_168:
[----:B-1----:R1:W2:Y:S02]  /*8160*/  SYNCS.PHASECHK.TRANS64.TRYWAIT P0, [R0+URZ], R3 ;  /* 0x00000003000075a7 */ /* 0x0022a400080011ff */
[----:B--2---:R-:W-:Y:S05]  /*8170*/  @!P0 NANOSLEEP.SYNCS 0x989680 ;  /* 0x009896800000895d */ /* 0x004fea0003900000 */
[----:B------:R-:W2:Y:S02]  /*8180*/  @!P0 SYNCS.PHASECHK.TRANS64 P0, [R0+URZ], R3 ;  /* 0x00000003000085a7 */ /* 0x000ea400080010ff */
[----:B--2---:R-:W-:Y:S05]  /*8190*/  @!P0 BRA `(.L_x_168) ;  /* 0xfffffffc00f08947 */ /* 0x004fea000383ffff */
[----:B------:R-:W-:Y:S05]  /*81a0*/  BRA `(.L_x_169) ;  /* 0xffffffb400187947 */ /* 0x000fea000383ffff */
.L_x_64:
[----:B------:R-:W-:-:S07]  /*81b0*/  MOV R0, UR5 ;  /* 0x0000000500007c02 */ /* 0x000fce0008000f00 */
.L_x_170:
[----:B-1----:R1:W2:Y:S02]  /*81c0*/  SYNCS.PHASECHK.TRANS64.TRYWAIT P0, [R0+URZ], R3 ;  /* 0x00000003000075a7 */ /* 0x0022a400080011ff */
[----:B--2---:R-:W-:Y:S05]  /*81d0*/  @!P0 NANOSLEEP.SYNCS 0x989680 ;  /* 0x009896800000895d */ /* 0x004fea0003900000 */
[----:B------:R-:W2:Y:S02]  /*81e0*/  @!P0 SYNCS.PHASECHK.TRANS64 P0, [R0+URZ], R3 ;  /* 0x00000003000085a7 */ /* 0x000ea400080010ff */
[----:B--2---:R-:W-:Y:S05]  /*81f0*/  @!P0 BRA `(.L_x_170) ;  /* 0xfffffffc00f08947 */ /* 0x004fea000383ffff */
[----:B------:R-:W-:Y:S05]  /*8200*/  BRA `(.L_x_171) ;  /* 0xffffffb400247947 */ /* 0x000fea000383ffff */
.L_x_65:
[----:B------:R-:W-:-:S07]  /*8210*/  MOV R0, UR5 ;  /* 0x0000000500007c02 */ /* 0x000fce0008000f00 */
.L_x_172:
[----:B-1----:R1:W2:Y:S02]  /*8220*/  SYNCS.PHASECHK.TRANS64.TRYWAIT P0, [R0+URZ], R3 ;  /* 0x00000003000075a7 */ /* 0x0022a400080011ff */
[----:B--2---:R-:W-:Y:S05]  /*8230*/  @!P0 NANOSLEEP.SYNCS 0x989680 ;  /* 0x009896800000895d */ /* 0x004fea0003900000 */
[----:B------:R-:W2:Y:S02]  /*8240*/  @!P0 SYNCS.PHASECHK.TRANS64 P0, [R0+URZ], R3 ;  /* 0x00000003000085a7 */ /* 0x000ea400080010ff */
[----:B--2---:R-:W-:Y:S05]  /*8250*/  @!P0 BRA `(.L_x_172) ;  /* 0xfffffffc00f08947 */ /* 0x004fea000383ffff */
[----:B------:R-:W-:Y:S05]  /*8260*/  BRA `(.L_x_173) ;  /* 0xffffffb400307947 */ /* 0x000fea000383ffff */
.L_x_66:
[----:B------:R-:W-:-:S07]  /*8270*/  MOV R0, UR5 ;  /* 0x0000000500007c02 */ /* 0x000fce0008000f00 */
.L_x_174:
[----:B-1----:R1:W2:Y:S02]  /*8280*/  SYNCS.PHASECHK.TRANS64.TRYWAIT P0, [R0+URZ], R3 ;  /* 0x00000003000075a7 */ /* 0x0022a400080011ff */
[----:B--2---:R-:W-:Y:S05]  /*8290*/  @!P0 NANOSLEEP.SYNCS 0x989680 ;  /* 0x009896800000895d */ /* 0x004fea0003900000 */
[----:B------:R-:W2:Y:S02]  /*82a0*/  @!P0 SYNCS.PHASECHK.TRANS64 P0, [R0+URZ], R3 ;  /* 0x00000003000085a7 */ /* 0x000ea400080010ff */
[----:B--2---:R-:W-:Y:S05]  /*82b0*/  @!P0 BRA `(.L_x_174) ;  /* 0xfffffffc00f08947 */ /* 0x004fea000383ffff */
[----:B------:R-:W-:Y:S05]  /*82c0*/  BRA `(.L_x_175) ;  /* 0xffffffb4003c7947 */ /* 0x000fea000383ffff */
.L_x_67:
[----:B------:R-:W-:-:S07]  /*82d0*/  MOV R0, UR5 ;  /* 0x0000000500007c02 */ /* 0x000fce0008000f00 */
.L_x_176:
[----:B-1----:R1:W2:Y:S02]  /*82e0*/  SYNCS.PHASECHK.TRANS64.TRYWAIT P0, [R0+URZ], R3 ;  /* 0x00000003000075a7 */ /* 0x0022a400080011ff */
[----:B--2---:R-:W-:Y:S05]  /*82f0*/  @!P0 NANOSLEEP.SYNCS 0x989680 ;  /* 0x009896800000895d */ /* 0x004fea0003900000 */
[----:B------:R-:W2:Y:S02]  /*8300*/  @!P0 SYNCS.PHASECHK.TRANS64 P0, [R0+URZ], R3 ;  /* 0x00000003000085a7 */ /* 0x000ea400080010ff */
[----:B--2---:R-:W-:Y:S05]  /*8310*/  @!P0 BRA `(.L_x_176) ;  /* 0xfffffffc00f08947 */ /* 0x004fea000383ffff */
[----:B------:R-:W-:Y:S05]  /*8320*/  BRA `(.L_x_177) ;  /* 0xffffffb400487947 */ /* 0x000fea000383ffff */
.L_x_68:
[----:B------:R-:W-:-:S07]  /*8330*/  MOV R0, UR5 ;  /* 0x0000000500007c02 */ /* 0x000fce0008000f00 */
.L_x_178:
[----:B-1----:R1:W2:Y:S02]  /*8340*/  SYNCS.PHASECHK.TRANS64.TRYWAIT P0, [R0+URZ], R3 ;  /* 0x00000003000075a7 */ /* 0x0022a400080011ff */
[----:B--2---:R-:W-:Y:S05]  /*8350*/  @!P0 NANOSLEEP.SYNCS 0x989680 ;  /* 0x009896800000895d */ /* 0x004fea0003900000 */
[----:B------:R-:W2:Y:S02]  /*8360*/  @!P0 SYNCS.PHASECHK.TRANS64 P0, [R0+URZ], R3 ;  /* 0x00000003000085a7 */ /* 0x000ea400080010ff */
[----:B--2---:R-:W-:Y:S05]  /*8370*/  @!P0 BRA `(.L_x_178) ;  /* 0xfffffffc00f08947 */ /* 0x004fea000383ffff */
[----:B------:R-:W-:Y:S05]  /*8380*/  BRA `(.L_x_179) ;  /* 0xffffffb400547947 */ /* 0x000fea000383ffff */
.L_x_69:
[----:B------:R-:W-:-:S07]  /*8390*/  MOV R0, UR5 ;  /* 0x0000000500007c02 */ /* 0x000fce0008000f00 */
.L_x_180:
[----:B-1----:R1:W2:Y:S02]  /*83a0*/  SYNCS.PHASECHK.TRANS64.TRYWAIT P0, [R0+URZ], R3 ;  /* 0x00000003000075a7 */ /* 0x0022a400080011ff */
[----:B--2---:R-:W-:Y:S05]  /*83b0*/  @!P0 NANOSLEEP.SYNCS 0x989680 ;  /* 0x009896800000895d */ /* 0x004fea0003900000 */
[----:B------:R-:W2:Y:S02]  /*83c0*/  @!P0 SYNCS.PHASECHK.TRANS64 P0, [R0+URZ], R3 ;  /* 0x00000003000085a7 */ /* 0x000ea400080010ff */
[----:B--2---:R-:W-:Y:S05]  /*83d0*/  @!P0 BRA `(.L_x_180) ;  /* 0xfffffffc00f08947 */ /* 0x004fea000383ffff */
[----:B------:R-:W-:Y:S05]  /*83e0*/  BRA `(.L_x_181) ;  /* 0xffffffb400607947 */ /* 0x000fea000383ffff */
.L_x_72:
[----:B--2---:R2:W3:Y:S02]  /*83f0*/  SYNCS.PHASECHK.TRANS64.TRYWAIT P0, [R2+URZ+0x230], R4 ;  /* 0x00023004020075a7 */ /* 0x0044e400080011ff */
[----:B---3--:R-:W-:Y:S05]  /*8400*/  @!P0 NANOSLEEP.SYNCS 0x989680 ;  /* 0x009896800000895d */ /* 0x008fea0003900000 */
[----:B------:R-:W3:Y:S02]  /*8410*/  @!P0 SYNCS.PHASECHK.TRANS64 P0, [R2+URZ+0x230], R4 ;  /* 0x00023004020085a7 */ /* 0x000ee400080010ff */
[----:B---3--:R-:W-:Y:S05]  /*8420*/  @!P0 BRA `(.L_x_72) ;  /* 0xfffffffc00f08947 */ /* 0x008fea000383ffff */
[----:B------:R-:W-:Y:S05]  /*8430*/  BRA `(.L_x_182) ;  /* 0xffffffb400bc7947 */ /* 0x000fea000383ffff */
.L_x_73:
[----:B------:R-:W-:-:S07]  /*8440*/  MOV R2, UR4 ;  /* 0x0000000400027c02 */ /* 0x000fce0008000f00 */
.L_x_183:
[----:B--2---:R2:W3:Y:S02]  /*8450*/  SYNCS.PHASECHK.TRANS64.TRYWAIT P0, [R2+URZ+0x1e0], R5 ;  /* 0x0001e005020075a7 */ /* 0x0044e400080011ff */
[----:B---3--:R-:W-:Y:S05]  /*8460*/  @!P0 NANOSLEEP.SYNCS 0x989680 ;  /* 0x009896800000895d */ /* 0x008fea0003900000 */
[----:B------:R-:W3:Y:S02]  /*8470*/  @!P0 SYNCS.PHASECHK.TRANS64 P0, [R2+URZ+0x1e0], R5 ;  /* 0x0001e005020085a7 */ /* 0x000ee400080010ff */
[----:B---3--:R-:W-:Y:S05]  /*8480*/  @!P0 BRA `(.L_x_183) ;  /* 0xfffffffc00f08947 */ /* 0x008fea000383ffff */
[----:B------:R-:W-:Y:S05]  /*8490*/  BRA `(.L_x_184) ;  /* 0xffffffb400cc7947 */ /* 0x000fea000383ffff */
.L_x_74:
[----:B--2---:R2:W3:Y:S02]  /*84a0*/  SYNCS.PHASECHK.TRANS64.TRYWAIT P1, [R2+URZ+0x1d0], R4 ;  /* 0x0001d004020075a7 */ /* 0x0044e400080211ff */
[----:B---3--:R-:W-:Y:S05]  /*84b0*/  @!P1 NANOSLEEP.SYNCS 0x989680 ;  /* 0x009896800000995d */ /* 0x008fea0003900000 */
[----:B------:R-:W3:Y:S02]  /*84c0*/  @!P1 SYNCS.PHASECHK.TRANS64 P1, [R2+URZ+0x1d0], R4 ;  /* 0x0001d004020095a7 */ /* 0x000ee400080210ff */
[----:B---3--:R-:W-:Y:S05]  /*84d0*/  @!P1 BRA `(.L_x_74) ;  /* 0xfffffffc00f09947 */ /* 0x008fea000383ffff */
[----:B------:R-:W-:Y:S05]  /*84e0*/  BRA `(.L_x_185) ;  /* 0xffffffb400fc7947 */ /* 0x000fea000383ffff */
.L_x_77:
[----:B------:R-:W-:-:S07]  /*84f0*/  MOV R0, UR4 ;  /* 0x0000000400007c02 */ /* 0x000fce0008000f00 */
.L_x_186:
[----:B--2---:R2:W3:Y:S02]  /*8500*/  SYNCS.PHASECHK.TRANS64.TRYWAIT P0, [R0+URZ+0x1e0], R2 ;  /* 0x0001e002000075a7 */ /* 0x0044e400080011ff */
[----:B---3--:R-:W-:Y:S05]  /*8510*/  @!P0 NANOSLEEP.SYNCS 0x989680 ;  /* 0x009896800000895d */ /* 0x008fea0003900000 */
[----:B------:R-:W3:Y:S02]  /*8520*/  @!P0 SYNCS.PHASECHK.TRANS64 P0, [R0+URZ+0x1e0], R2 ;  /* 0x0001e002000085a7 */ /* 0x000ee400080010ff */
[----:B---3--:R-:W-:Y:S05]  /*8530*/  @!P0 BRA `(.L_x_186) ;  /* 0xfffffffc00f08947 */ /* 0x008fea000383ffff */
[----:B------:R-:W-:Y:S05]  /*8540*/  BRA `(.L_x_76) ;  /* 0xffffffb800507947 */ /* 0x000fea000383ffff */
.L_x_84:
[----:B-1----:R1:W2:Y:S02]  /*8550*/  SYNCS.PHASECHK.TRANS64.TRYWAIT P1, [R0+URZ+0x1d0], R2 ;  /* 0x0001d002000075a7 */ /* 0x0022a400080211ff */
[----:B--2---:R-:W-:Y:S05]  /*8560*/  @!P1 NANOSLEEP.SYNCS 0x989680 ;  /* 0x009896800000995d */ /* 0x004fea0003900000 */
[----:B------:R-:W2:Y:S02]  /*8570*/  @!P1 SYNCS.PHASECHK.TRANS64 P1, [R0+URZ+0x1d0], R2 ;  /* 0x0001d002000095a7 */ /* 0x000ea400080210ff */
[----:B--2---:R-:W-:Y:S05]  /*8580*/  @!P1 BRA `(.L_x_84) ;  /* 0xfffffffc00f09947 */ /* 0x004fea000383ffff */
[----:B------:R-:W-:Y:S05]  /*8590*/  BRA `(.L_x_187) ;  /* 0xffffffbc00b47947 */ /* 0x000fea000383ffff */
.L_x_85:
[----:B------:R-:W-:-:S07]  /*85a0*/  MOV R2, UR23 ;  /* 0x0000001700027c02 */ /* 0x000fce0008000f00 */
.L_x_188:
[----:B-1----:R1:W2:Y:S02]  /*85b0*/  SYNCS.PHASECHK.TRANS64.TRYWAIT P0, [R2+URZ+0x210], R0 ;  /* 0x00021000020075a7 */ /* 0x0022a400080011ff */
[----:B--2---:R-:W-:Y:S05]  /*85c0*/  @!P0 NANOSLEEP.SYNCS 0x989680 ;  /* 0x009896800000895d */ /* 0x004fea0003900000 */
[----:B------:R-:W2:Y:S02]  /*85d0*/  @!P0 SYNCS.PHASECHK.TRANS64 P0, [R2+URZ+0x210], R0 ;  /* 0x00021000020085a7 */ /* 0x000ea400080010ff */
[----:B--2---:R-:W-:Y:S05]  /*85e0*/  @!P0 BRA `(.L_x_188) ;  /* 0xfffffffc00f08947 */ /* 0x004fea000383ffff */
[----:B------:R-:W-:Y:S05]  /*85f0*/  BRA `(.L_x_189) ;  /* 0xffffffc000047947 */ /* 0x000fea000383ffff */
.L_x_88:
[----:B------:R-:W-:Y:S07]  /*8600*/  MOV R0, UR5 ;  /* 0x0000000500007c02 */ /* 0x000fee0008000f00 */
.L_x_190:
[----:B-1----:R1:W2:Y:S02]  /*8610*/  SYNCS.PHASECHK.TRANS64.TRYWAIT P0, [R0+URZ], R2 ;  /* 0x00000002000075a7 */ /* 0x0022a400080011ff */
[----:B--2---:R-:W-:Y:S05]  /*8620*/  @!P0 NANOSLEEP.SYNCS 0x989680 ;  /* 0x009896800000895d */ /* 0x004fea0003900000 */
[----:B------:R-:W2:Y:S02]  /*8630*/  @!P0 SYNCS.PHASECHK.TRANS64 P0, [R0+URZ], R2 ;  /* 0x00000002000085a7 */ /* 0x000ea400080010ff */
[----:B--2---:R-:W-:Y:S05]  /*8640*/  @!P0 BRA `(.L_x_190) ;  /* 0xfffffffc00f08947 */ /* 0x004fea000383ffff */
[----:B------:R-:W-:Y:S05]  /*8650*/  BRA `(.L_x_87) ;  /* 0xffffffc000207947 */ /* 0x000fea000383ffff */
.L_x_91:
[----:B------:R-:W-:-:S07]  /*8660*/  MOV R0, UR4 ;  /* 0x0000000400007c02 */ /* 0x000fce0008000f00 */
.L_x_191:
[----:B--2---:R2:W4:Y:S02]  /*8670*/  SYNCS.PHASECHK.TRANS64.TRYWAIT P0, [R0+URZ], R2 ;  /* 0x00000002000075a7 */ /* 0x00452400080011ff */
[----:B----4-:R-:W-:Y:S05]  /*8680*/  @!P0 NANOSLEEP.SYNCS 0x989680 ;  /* 0x009896800000895d */ /* 0x010fea0003900000 */
[----:B------:R-:W4:Y:S02]  /*8690*/  @!P0 SYNCS.PHASECHK.TRANS64 P0, [R0+URZ], R2 ;  /* 0x00000002000085a7 */ /* 0x000f2400080010ff */
[----:B----4-:R-:W-:Y:S05]  /*86a0*/  @!P0 BRA `(.L_x_191) ;  /* 0xfffffffc00f08947 */ /* 0x010fea000383ffff */
[----:B------:R-:W-:Y:S05]  /*86b0*/  BRA `(.L_x_192) ;  /* 0xffffffc000d47947 */ /* 0x000fea000383ffff */
.L_x_92:
[----:B------:R-:W-:-:S07]  /*86c0*/  MOV R0, UR5 ;  /* 0x0000000500007c02 */ /* 0x000fce0008000f00 */
.L_x_193:
[----:B-1----:R1:W2:Y:S02]  /*86d0*/  SYNCS.PHASECHK.TRANS64.TRYWAIT P0, [R0+URZ], R3 ;  /* 0x00000003000075a7 */ /* 0x0022a400080011ff */
[----:B--2---:R-:W-:Y:S05]  /*86e0*/  @!P0 NANOSLEEP.SYNCS 0x989680 ;  /* 0x009896800000895d */ /* 0x004fea0003900000 */
[----:B------:R-:W2:Y:S02]  /*86f0*/  @!P0 SYNCS.PHASECHK.TRANS64 P0, [R0+URZ], R3 ;  /* 0x00000003000085a7 */ /* 0x000ea400080010ff */
[----:B--2---:R-:W-:Y:S05]  /*8700*/  @!P0 BRA `(.L_x_193) ;  /* 0xfffffffc00f08947 */ /* 0x004fea000383ffff */
[----:B------:R-:W-:Y:S05]  /*8710*/  BRA `(.L_x_194) ;  /* 0xffffffc000e07947 */ /* 0x000fea000383ffff */
.L_x_93:
[----:B------:R-:W-:-:S07]  /*8720*/  MOV R0, UR5 ;  /* 0x0000000500007c02 */ /* 0x000fce0008000f00 */
.L_x_195:
[----:B-1----:R1:W2:Y:S02]  /*8730*/  SYNCS.PHASECHK.TRANS64.TRYWAIT P0, [R0+URZ], R3 ;  /* 0x00000003000075a7 */ /* 0x0022a400080011ff */
[----:B--2---:R-:W-:Y:S05]  /*8740*/  @!P0 NANOSLEEP.SYNCS 0x989680 ;  /* 0x009896800000895d */ /* 0x004fea0003900000 */
[----:B------:R-:W2:Y:S02]  /*8750*/  @!P0 SYNCS.PHASECHK.TRANS64 P0, [R0+URZ], R3 ;  /* 0x00000003000085a7 */ /* 0x000ea400080010ff */
[----:B--2---:R-:W-:Y:S05]  /*8760*/  @!P0 BRA `(.L_x_195) ;  /* 0xfffffffc00f08947 */ /* 0x004fea000383ffff */
[----:B------:R-:W-:Y:S05]  /*8770*/  BRA `(.L_x_196) ;  /* 0xffffffc000ec7947 */ /* 0x000fea000383ffff */
.L_x_94:
[----:B-1----:R-:W-:-:S07]  /*8780*/  MOV R0, UR4 ;  /* 0x0000000400007c02 */ /* 0x002fce0008000f00 */
.L_x_197:
[----:B-1----:R1:W2:Y:S02]  /*8790*/  SYNCS.PHASECHK.TRANS64.TRYWAIT P0, [R0+URZ], R2 ;  /* 0x00000002000075a7 */ /* 0x0022a400080011ff */
[----:B--2---:R-:W-:Y:S05]  /*87a0*/  @!P0 NANOSLEEP.SYNCS 0x989680 ;  /* 0x009896800000895d */ /* 0x004fea0003900000 */
[----:B------:R-:W2:Y:S02]  /*87b0*/  @!P0 SYNCS.PHASECHK.TRANS64 P0, [R0+URZ], R2 ;  /* 0x00000002000085a7 */ /* 0x000ea400080010ff */
[----:B--2---:R-:W-:Y:S05]  /*87c0*/  @!P0 BRA `(.L_x_197) ;  /* 0xfffffffc00f08947 */ /* 0x004fea000383ffff */
[----:B------:R-:W-:Y:S05]  /*87d0*/  BRA `(.L_x_198) ;  /* 0xffffffc000f87947 */ /* 0x000fea000383ffff */
.L_x_99:
[----:B---3--:R3:W4:Y:S02]  /*87e0*/  SYNCS.PHASECHK.TRANS64.TRYWAIT P0, [R7+URZ+0x1d0], R0 ;  /* 0x0001d000070075a7 */ /* 0x00872400080011ff */
[----:B----4-:R-:W-:Y:S05]  /*87f0*/  @!P0 NANOSLEEP.SYNCS 0x989680 ;  /* 0x009896800000895d */ /* 0x010fea0003900000 */
[----:B------:R-:W4:Y:S02]  /*8800*/  @!P0 SYNCS.PHASECHK.TRANS64 P0, [R7+URZ+0x1d0], R0 ;  /* 0x0001d000070085a7 */ /* 0x000f2400080010ff */
[----:B----4-:R-:W-:Y:S05]  /*8810*/  @!P0 BRA `(.L_x_99) ;  /* 0xfffffffc00f08947 */ /* 0x010fea000383ffff */
[----:B------:R-:W-:Y:S05]  /*8820*/  BRA `(.L_x_199) ;  /* 0xffffffc8000c7947 */ /* 0x000fea000383ffff */
.L_x_102:
[----:B-1----:R-:W-:Y:S07]  /*8830*/  MOV R0, UR17 ;  /* 0x0000001100007c02 */ /* 0x002fee0008000f00 */
.L_x_200:
[----:B-1----:R1:W3:Y:S02]  /*8840*/  SYNCS.PHASECHK.TRANS64.TRYWAIT P2, [R0+URZ+0x1c8], R7 ;  /* 0x0001c807000075a7 */ /* 0x0022e400080411ff */
[----:B---3--:R-:W-:Y:S05]  /*8850*/  @!P2 NANOSLEEP.SYNCS 0x989680 ;  /* 0x009896800000a95d */ /* 0x008fea0003900000 */
[----:B------:R-:W3:Y:S02]  /*8860*/  @!P2 SYNCS.PHASECHK.TRANS64 P2, [R0+URZ+0x1c8], R7 ;  /* 0x0001c8070000a5a7 */ /* 0x000ee400080410ff */
[----:B---3--:R-:W-:Y:S05]  /*8870*/  @!P2 BRA `(.L_x_200) ;  /* 0xfffffffc00f0a947 */ /* 0x008fea000383ffff */
[----:B------:R-:W-:Y:S05]  /*8880*/  BRA `(.L_x_101) ;  /* 0xffffffcc006c7947 */ /* 0x000fea000383ffff */
.L_x_105:
[----:B-1----:R-:W-:Y:S07]  /*8890*/  MOV R0, UR17 ;  /* 0x0000001100007c02 */ /* 0x002fee0008000f00 */
.L_x_201:
[----:B-1----:R1:W3:Y:S02]  /*88a0*/  SYNCS.PHASECHK.TRANS64.TRYWAIT P0, [R0+URZ+0x1b8], R6 ;  /* 0x0001b806000075a7 */ /* 0x0022e400080011ff */
[----:B---3--:R-:W-:Y:S05]  /*88b0*/  @!P0 NANOSLEEP.SYNCS 0x989680 ;  /* 0x009896800000895d */ /* 0x008fea0003900000 */
[----:B------:R-:W3:Y:S02]  /*88c0*/  @!P0 SYNCS.PHASECHK.TRANS64 P0, [R0+URZ+0x1b8], R6 ;  /* 0x0001b806000085a7 */ /* 0x000ee400080010ff */
[----:B---3--:R-:W-:Y:S05]  /*88d0*/  @!P0 BRA `(.L_x_201) ;  /* 0xfffffffc00f08947 */ /* 0x008fea000383ffff */
[----:B------:R-:W-:Y:S05]  /*88e0*/  BRA `(.L_x_202) ;  /* 0xffffffcc00bc7947 */ /* 0x000fea000383ffff */
.L_x_108:
[----:B---3--:R3:W1:Y:S02]  /*88f0*/  SYNCS.PHASECHK.TRANS64.TRYWAIT P0, [R3+URZ+0x1d0], R0 ;  /* 0x0001d000030075a7 */ /* 0x00866400080011ff */
[----:B-1----:R-:W-:Y:S05]  /*8900*/  @!P0 NANOSLEEP.SYNCS 0x989680 ;  /* 0x009896800000895d */ /* 0x002fea0003900000 */
[----:B------:R-:W1:Y:S02]  /*8910*/  @!P0 SYNCS.PHASECHK.TRANS64 P0, [R3+URZ+0x1d0], R0 ;  /* 0x0001d000030085a7 */ /* 0x000e6400080010ff */
[----:B-1----:R-:W-:Y:S05]  /*8920*/  @!P0 BRA `(.L_x_108) ;  /* 0xfffffffc00f08947 */ /* 0x002fea000383ffff */
[----:B------:R-:W-:Y:S05]  /*8930*/  BRA `(.L_x_203) ;  /* 0xffffffd400047947 */ /* 0x000fea000383ffff */
.L_x_119:
[----:B-1----:R-:W-:Y:S04]  /*8940*/  MOV R0, UR44 ;  /* 0x0000002c00007c02 */ /* 0x002fe80008000f00 */
[----:B------:R1:W2:Y:S03]  /*8950*/  SYNCS.PHASECHK.TRANS64.TRYWAIT P1, [R0+URZ+0x1b0], R4 ;  /* 0x0001b004000075a7 */ /* 0x0002a600080211ff */
[----:B--2---:R-:W-:Y:S05]  /*8960*/  @!P1 NANOSLEEP.SYNCS 0x989680 ;  /* 0x009896800000995d */ /* 0x004fea0003900000 */
[----:B------:R-:W2:Y:S02]  /*8970*/  @!P1 SYNCS.PHASECHK.TRANS64 P1, [R0+URZ+0x1b0], R4 ;  /* 0x0001b004000095a7 */ /* 0x000ea400080210ff */
[----:B--2---:R-:W-:Y:S05]  /*8980*/  @!P1 BRA `(.L_x_119) ;  /* 0xfffffffc00ec9947 */ /* 0x004fea000383ffff */
[----:B------:R-:W-:Y:S05]  /*8990*/  BRA `(.L_x_118) ;  /* 0xffffffe000547947 */ /* 0x000fea000383ffff */
.L_x_121:
[----:B------:R1:W1:Y:S02]  /*89a0*/  SYNCS.PHASECHK.TRANS64.TRYWAIT P1, [R16+URZ+0x1f0], R3 ;  /* 0x0001f003100075a7 */ /* 0x00026400080211ff */
[----:B-1----:R-:W-:Y:S05]  /*89b0*/  @!P1 NANOSLEEP.SYNCS 0x989680 ;  /* 0x009896800000995d */ /* 0x002fea0003900000 */
[----:B------:R-:W1:Y:S02]  /*89c0*/  @!P1 SYNCS.PHASECHK.TRANS64 P1, [R16+URZ+0x1f0], R3 ;  /* 0x0001f003100095a7 */ /* 0x000e6400080210ff */
[----:B-1----:R-:W-:Y:S05]  /*89d0*/  @!P1 BRA `(.L_x_121) ;  /* 0xfffffffc00f09947 */ /* 0x002fea000383ffff */
[----:B------:R-:W-:Y:S05]  /*89e0*/  BRA `(.L_x_120) ;  /* 0xffffffe000907947 */ /* 0x000fea000383ffff */
        .weak           $__internal_0_$__cuda_sm10x_tcgen05_guardrail_trap_col_being_dealloced_not_returned_by_alloc
        .type           $__internal_0_$__cuda_sm10x_tcgen05_guardrail_trap_col_being_dealloced_not_returned_by_alloc,@function
        .size           $__internal_0_$__cuda_sm10x_tcgen05_guardrail_trap_col_being_dealloced_not_returned_by_alloc,($__internal_1_$__cuda_sm10x_tcgen05_guardrail_trap_phase_invalid_during_alloc - $__internal_0_$__cuda_sm10x_tcgen05_guardrail_trap_col_being_dealloced_not_returned_by_alloc)
$__internal_0_$__cuda_sm10x_tcgen05_guardrail_trap_col_being_dealloced_not_returned_by_alloc:
[----:B------:R-:W-:Y:S05]  /*89f0*/  BPT.TRAP 0x1 ;  /* 0x000000040000795c */ /* 0x000fea0000300000 */
[----:B------:R-:W-:-:S04]  /*8a00*/  HFMA2 R3, -RZ, RZ, 0, 0 ;  /* 0x00000000ff037431 */ /* 0x000fc800000001ff */
[----:B------:R-:W-:Y:S05]  /*8a10*/  RET.REL.NODEC R2 `(_ZN7cutlass13device_kernelINS_4gemm6kernel13GemmUniversalIN4cute5tupleIJiiiiEEENS1_10collective13CollectiveMmaINS1_35MainloopSm100TmaUmmaWarpSpecializedILi27ELi2ELi4ENS5_IJNS4_1CILi2EEESB_NSA_ILi1EEEEEEEENS5_IJNSA_ILi64EEESF_SF_EEEaNS5_IJlSC_lEEEaSH_NS4_8TiledMMAINS4_8MMA_AtomIJNS4_15SM100_MMA_S8_SSIaaiLi64ELi64ELNS4_4UMMA5MajorE0ELSM_0ELNSL_8SaturateE0EEEEEENS4_6LayoutINS5_IJSC_SC_SC_EEENS5_IJNSA_ILi0EEESS_SS_EEEEENS5_IJNS4_10UnderscoreESV_SV_EEEEENS4_23SM90_TMA_LOAD_MULTICASTENS4_14ComposedLayoutINS4_7SwizzleILi2ELi4ELi3EEENS4_18smem_ptr_flag_bitsILi8EEENSQ_INS5_IJNSA_ILi8EEESF_EEENS5_IJSF_SC_EEEEEEEvNS4_8identityESY_S18_vS19_EENS_8epilogue10collective18CollectiveEpilogueINS1B_23Sm100TmaWarpSpecializedILi1ELi1ELi32ELb0ELb0EEEJSG_NS5_IJNSQ_ISF_SC_EES1G_EEEaSH_aSH_NS1B_6fusion15FusionCallbacksIS1F_NS1I_17LinearCombinationIaiaiLNS_15FloatRoundStyleE2EEESG_S1H_JEEENS4_5SM1004TMEM4LOAD26SM100_TMEM_LOAD_16dp32b32xENS4_13SM90_TMA_LOADES18_NS4_39AutoVectorizingCopyWithAssumedAlignmentILi128EEENS4_14SM90_TMA_STOREES18_S1U_S1U_EEEvvEEEEvNT_6ParamsE) ;  /* 0xffffff7402787950 */ /* 0x000fea0003c3ffff */
        .weak           $__internal_1_$__cuda_sm10x_tcgen05_guardrail_trap_phase_invalid_during_alloc
        .type           $__internal_1_$__cuda_sm10x_tcgen05_guardrail_trap_phase_invalid_during_alloc,@function
        .size           $__internal_1_$__cuda_sm10x_tcgen05_guardrail_trap_phase_invalid_during_alloc,($__internal_2_$__cuda_sm10x_tcgen05_guardrail_trap_unallocated_columns_being_dealloced - $__internal_1_$__cuda_sm10x_tcgen05_guardrail_trap_phase_invalid_during_alloc)
$__internal_1_$__cuda_sm10x_tcgen05_guardrail_trap_phase_invalid_during_alloc:
[----:B------:R-:W-:Y:S05]  /*8a20*/  BPT.TRAP 0x1 ;  /* 0x000000040000795c */ /* 0x000fea0000300000 */
[----:B------:R-:W-:-:S04]  /*8a30*/  MOV R5, 0x0 ;  /* 0x0000000000057802 */ /* 0x000fc80000000f00 */
[----:B------:R-:W-:Y:S05]  /*8a40*/  RET.REL.NODEC R4 `(_ZN7cutlass13device_kernelINS_4gemm6kernel13GemmUniversalIN4cute5tupleIJiiiiEEENS1_10collective13CollectiveMmaINS1_35MainloopSm100TmaUmmaWarpSpecializedILi27ELi2ELi4ENS5_IJNS4_1CILi2EEESB_NSA_ILi1EEEEEEEENS5_IJNSA_ILi64EEESF_SF_EEEaNS5_IJlSC_lEEEaSH_NS4_8TiledMMAINS4_8MMA_AtomIJNS4_15SM100_MMA_S8_SSIaaiLi64ELi64ELNS4_4UMMA5MajorE0ELSM_0ELNSL_8SaturateE0EEEEEENS4_6LayoutINS5_IJSC_SC_SC_EEENS5_IJNSA_ILi0EEESS_SS_EEEEENS5_IJNS4_10UnderscoreESV_SV_EEEEENS4_23SM90_TMA_LOAD_MULTICASTENS4_14ComposedLayoutINS4_7SwizzleILi2ELi4ELi3EEENS4_18smem_ptr_flag_bitsILi8EEENSQ_INS5_IJNSA_ILi8EEESF_EEENS5_IJSF_SC_EEEEEEEvNS4_8identityESY_S18_vS19_EENS_8epilogue10collective18CollectiveEpilogueINS1B_23Sm100TmaWarpSpecializedILi1ELi1ELi32ELb0ELb0EEEJSG_NS5_IJNSQ_ISF_SC_EES1G_EEEaSH_aSH_NS1B_6fusion15FusionCallbacksIS1F_NS1I_17LinearCombinationIaiaiLNS_15FloatRoundStyleE2EEESG_S1H_JEEENS4_5SM1004TMEM4LOAD26SM100_TMEM_LOAD_16dp32b32xENS4_13SM90_TMA_LOADES18_NS4_39AutoVectorizingCopyWithAssumedAlignmentILi128EEENS4_14SM90_TMA_STOREES18_S1U_S1U_EEEvvEEEEvNT_6ParamsE) ;  /* 0xffffff74046c7950 */ /* 0x000fea0003c3ffff */
        .weak           $__internal_2_$__cuda_sm10x_tcgen05_guardrail_trap_unallocated_columns_being_dealloced
        .type           $__internal_2_$__cuda_sm10x_tcgen05_guardrail_trap_unallocated_columns_being_dealloced,@function
        .size           $__internal_2_$__cuda_sm10x_tcgen05_guardrail_trap_unallocated_columns_being_dealloced,(.L_x_205 - $__internal_2_$__cuda_sm10x_tcgen05_guardrail_trap_unallocated_columns_being_dealloced)
$__internal_2_$__cuda_sm10x_tcgen05_guardrail_trap_unallocated_columns_being_dealloced:
[----:B------:R-:W-:Y:S05]  /*8a50*/  BPT.TRAP 0x1 ;  /* 0x000000040000795c */ /* 0x000fea0000300000 */
[----:B------:R-:W-:-:S04]  /*8a60*/  HFMA2 R3, -RZ, RZ, 0, 0 ;  /* 0x00000000ff037431 */ /* 0x000fc800000001ff */
[----:B------:R-:W-:Y:S05]  /*8a70*/  RET.REL.NODEC R2 `(_ZN7cutlass13device_kernelINS_4gemm6kernel13GemmUniversalIN4cute5tupleIJiiiiEEENS1_10collective13CollectiveMmaINS1_35MainloopSm100TmaUmmaWarpSpecializedILi27ELi2ELi4ENS5_IJNS4_1CILi2EEESB_NSA_ILi1EEEEEEEENS5_IJNSA_ILi64EEESF_SF_EEEaNS5_IJlSC_lEEEaSH_NS4_8TiledMMAINS4_8MMA_AtomIJNS4_15SM100_MMA_S8_SSIaaiLi64ELi64ELNS4_4UMMA5MajorE0ELSM_0ELNSL_8SaturateE0EEEEEENS4_6LayoutINS5_IJSC_SC_SC_EEENS5_IJNSA_ILi0EEESS_SS_EEEEENS5_IJNS4_10UnderscoreESV_SV_EEEEENS4_23SM90_TMA_LOAD_MULTICASTENS4_14ComposedLayoutINS4_7SwizzleILi2ELi4ELi3EEENS4_18smem_ptr_flag_bitsILi8EEENSQ_INS5_IJNSA_ILi8EEESF_EEENS5_IJSF_SC_EEEEEEEvNS4_8identityESY_S18_vS19_EENS_8epilogue10collective18CollectiveEpilogueINS1B_23Sm100TmaWarpSpecializedILi1ELi1ELi32ELb0ELb0EEEJSG_NS5_IJNSQ_ISF_SC_EES1G_EEEaSH_aSH_NS1B_6fusion15FusionCallbacksIS1F_NS1I_17LinearCombinationIaiaiLNS_15FloatRoundStyleE2EEESG_S1H_JEEENS4_5SM1004TMEM4LOAD26SM100_TMEM_LOAD_16dp32b32xENS4_13SM90_TMA_LOADES18_NS4_39AutoVectorizingCopyWithAssumedAlignmentILi128EEENS4_14SM90_TMA_STOREES18_S1U_S1U_EEEvvEEEEvNT_6ParamsE) ;  /* 0xffffff7402607950 */ /* 0x000fea0003c3ffff */
.L_x_204:
[----:B------:R-:W-:-:S00]  /*8a80*/  BRA `(.L_x_204) ;  /* 0xfffffffc00fc7947 */ /* 0x000fc0000383ffff */
[----:B------:R-:W-:-:S00]  /*8a90*/  NOP ;  /* 0x0000000000007918 */ /* 0x000fc00000000000 */
        /* <DEDUP_REMOVED lines=14> */
.L_x_205:


//--------------------- .nv.global.init           --------------------------
	.section	.nv.global.init,"aw",@progbits
.nv.global.init:
	.type		$str$27,@object
	.size		$str$27,($str$28 - $str$27)
$str$27:
        /*0000*/ 	.byte	0x28, 0x61, 0x64, 0x64, 0x72, 0x65, 0x73, 0x73, 0x20, 0x26, 0x20, 0x6d, 0x61, 0x73, 0x6b, 0x29
        /*0010*/ 	.byte	0x20, 0x3d, 0x3d, 0x20, 0x30, 0x00
	.type		$str$28,@object
	.size		$str$28,($str$26 - $str$28)
$str$28:
        /*0016*/ 	.byte	0x2f, 0x74, 0x6d, 0x70, 0x2f, 0x63, 0x75, 0x74, 0x6c, 0x61, 0x73, 0x73, 0x5f, 0x73, 0x77, 0x65
        /*0026*/ 	.byte	0x65, 0x70, 0x5f, 0x73, 0x72, 0x63, 0x2f, 0x69, 0x6e, 0x63, 0x6c, 0x75, 0x64, 0x65, 0x2f, 0x63
        /*0036*/ 	.byte	0x75, 0x74, 0x65, 0x2f, 0x70, 0x6f, 0x69, 0x6e, 0x74, 0x65, 0x72, 0x5f, 0x66, 0x6c, 0x61, 0x67
        /*0046*/ 	.byte	0x67, 0x65, 0x64, 0x2e, 0x68, 0x70, 0x70, 0x00
	.type		$str$26,@object
	.size		$str$26,($str$25 - $str$26)
$str$26:
        /*004e*/ 	.byte	0x2f, 0x74, 0x6d, 0x70, 0x2f, 0x63, 0x75, 0x74, 0x6c, 0x61, 0x73, 0x73, 0x5f, 0x73, 0x77, 0x65
        /*005e*/ 	.byte	0x65, 0x70, 0x5f, 0x73, 0x72, 0x63, 0x2f, 0x69, 0x6e, 0x63, 0x6c, 0x75, 0x64, 0x65, 0x2f, 0x63
        /*006e*/ 	.byte	0x75, 0x74, 0x65, 0x2f, 0x61, 0x74, 0x6f, 0x6d, 0x2f, 0x63, 0x6f, 0x70, 0x79, 0x5f, 0x74, 0x72
        /*007e*/ 	.byte	0x61, 0x69, 0x74, 0x73, 0x5f, 0x73, 0x6d, 0x31, 0x30, 0x30, 0x2e, 0x68, 0x70, 0x70, 0x00
	.type		$str$25,@object
	.size		$str$25,(__unnamed_1 - $str$25)
$str$25:
        /*008d*/ 	.byte	0x28, 0x28, 0x75, 0x69, 0x6e, 0x74, 0x33, 0x32, 0x5f, 0x74, 0x28, 0x74, 0x68, 0x72, 0x65, 0x61
        /*009d*/ 	.byte	0x64, 0x49, 0x64, 0x78, 0x2e, 0x78, 0x29, 0x20, 0x2f, 0x20, 0x33, 0x32, 0x29, 0x20, 0x25, 0x20
        /*00ad*/ 	.byte	0x34, 0x29, 0x20, 0x3d, 0x3d, 0x20, 0x28, 0x28, 0x28, 0x74, 0x6d, 0x65, 0x6d, 0x5f, 0x61, 0x64
        /*00bd*/ 	.byte	0x64, 0x72, 0x20, 0x3e, 0x3e, 0x20, 0x31, 0x36, 0x29, 0x20, 0x2f, 0x20, 0x33, 0x32, 0x29, 0x20
        /*00cd*/ 	.byte	0x25, 0x20, 0x34, 0x29, 0x00
	.type		__unnamed_1,@object
	.size		__unnamed_1,(__unnamed_2 - __unnamed_1)
__unnamed_1:
        /*00d2*/ 	.byte	0x61, 0x75, 0x74, 0x6f, 0x20, 0x63, 0x75, 0x74, 0x65, 0x3a, 0x3a, 0x61, 0x73, 0x5f, 0x70, 0x6f
        /* <DEDUP_REMOVED lines=24> */
        /*0262*/ 	.byte	0x00
	.type		__unnamed_2,@object
	.size		__unnamed_2,(.L_2 - __unnamed_2)
__unnamed_2:
        /* <DEDUP_REMOVED lines=41> */
.L_2:


//--------------------- .nv.shared._ZN7cutlass13device_kernelINS_4gemm6kernel13GemmUniversalIN4cute5tupleIJiiiiEEENS1_10collective13CollectiveMmaINS1_35MainloopSm100TmaUmmaWarpSpecializedILi27ELi2ELi4ENS5_IJNS4_1CILi2EEESB_NSA_ILi1EEEEEEEENS5_IJNSA_ILi64EEESF_SF_EEEaNS5_IJlSC_lEEEaSH_NS4_8TiledMMAINS4_8MMA_AtomIJNS4_15SM100_MMA_S8_SSIaaiLi64ELi64ELNS4_4UMMA5MajorE0ELSM_0ELNSL_8SaturateE0EEEEEENS4_6LayoutINS5_IJSC_SC_SC_EEENS5_IJNSA_ILi0EEESS_SS_EEEEENS5_IJNS4_10UnderscoreESV_SV_EEEEENS4_23SM90_TMA_LOAD_MULTICASTENS4_14ComposedLayoutINS4_7SwizzleILi2ELi4ELi3EEENS4_18smem_ptr_flag_bitsILi8EEENSQ_INS5_IJNSA_ILi8EEESF_EEENS5_IJSF_SC_EEEEEEEvNS4_8identityESY_S18_vS19_EENS_8epilogue10collective18CollectiveEpilogueINS1B_23Sm100TmaWarpSpecializedILi1ELi1ELi32ELb0ELb0EEEJSG_NS5_IJNSQ_ISF_SC_EES1G_EEEaSH_aSH_NS1B_6fusion15FusionCallbacksIS1F_NS1I_17LinearCombinationIaiaiLNS_15FloatRoundStyleE2EEESG_S1H_JEEENS4_5SM1004TMEM4LOAD26SM100_TMEM_LOAD_16dp32b32xENS4_13SM90_TMA_LOADES18_NS4_39AutoVectorizingCopyWithAssumedAlignmentILi128EEENS4_14SM90_TMA_STOREES18_S1U_S1U_EEEvvEEEEvNT_6ParamsE --------------------------
	.section	.nv.shared._ZN7cutlass13device_kernelINS_4gemm6kernel13GemmUniversalIN4cute5tupleIJiiiiEEENS1_10collective13CollectiveMmaINS1_35MainloopSm100TmaUmmaWarpSpecializedILi27ELi2ELi4ENS5_IJNS4_1CILi2EEESB_NSA_ILi1EEEEEEEENS5_IJNSA_ILi64EEESF_SF_EEEaNS5_IJlSC_lEEEaSH_NS4_8TiledMMAINS4_8MMA_AtomIJNS4_15SM100_MMA_S8_SSIaaiLi64ELi64ELNS4_4UMMA5MajorE0ELSM_0ELNSL_8SaturateE0EEEEEENS4_6LayoutINS5_IJSC_SC_SC_EEENS5_IJNSA_ILi0EEESS_SS_EEEEENS5_IJNS4_10UnderscoreESV_SV_EEEEENS4_23SM90_TMA_LOAD_MULTICASTENS4_14ComposedLayoutINS4_7SwizzleILi2ELi4ELi3EEENS4_18smem_ptr_flag_bitsILi8EEENSQ_INS5_IJNSA_ILi8EEESF_EEENS5_IJSF_SC_EEEEEEEvNS4_8identityESY_S18_vS19_EENS_8epilogue10collective18CollectiveEpilogueINS1B_23Sm100TmaWarpSpecializedILi1ELi1ELi32ELb0ELb0EEEJSG_NS5_IJNSQ_ISF_SC_EES1G_EEEaSH_aSH_NS1B_6fusion15FusionCallbacksIS1F_NS1I_17LinearCombinationIaiaiLNS_15FloatRoundStyleE2EEESG_S1H_JEEENS4_5SM1004TMEM4LOAD26SM100_TMEM_LOAD_16dp32b32xENS4_13SM90_TMA_LOADES18_NS4_39AutoVectorizingCopyWithAssumedAlignmentILi128EEENS4_14SM90_TMA_STOREES18_S1U_S1U_EEEvvEEEEvNT_6ParamsE,"aw",@nobits
	.sectionflags	@""
	.align	16
	.zero		1024


//--------------------- .nv.shared.reserved.0     --------------------------
	.section	.nv.shared.reserved.0,"aw",@nobits
	.weak		__nv_reservedSMEM_offset_0_alias
	.size		__nv_reservedSMEM_offset_0_alias, 0, 64
	.other		__nv_reservedSMEM_offset_0_alias,@"STO_CUDA_RESERVED_SHARED STV_DEFAULT"
__nv_reservedSMEM_offset_0_alias:
	.zero		0
.nv.shared.reserved.0:
	.zero		64
	.weak		__nv_reservedSMEM_tcgen05_partition
	.type		__nv_reservedSMEM_tcgen05_partition,@object
	.size		__nv_reservedSMEM_tcgen05_partition,(.L_0 - __nv_reservedSMEM_tcgen05_partition)
__nv_reservedSMEM_tcgen05_partition:
	.zero		32
.L_0:


//--------------------- .nv.global                --------------------------
	.section	.nv.global,"aw",@nobits
.nv.global:
	.type		_ZN39_INTERNAL_b9ae9267_4_k_cu_eebef434_99974cute1_E,@object
	.size		_ZN39_INTERNAL_b9ae9267_4_k_cu_eebef434_99974cute1_E,(_ZN39_INTERNAL_b9ae9267_4_k_cu_eebef434_99974cuda3std3__45__cpo6cbeginE - _ZN39_INTERNAL_b9ae9267_4_k_cu_eebef434_99974cute1_E)
_ZN39_INTERNAL_b9ae9267_4_k_cu_eebef434_99974cute1_E:
	.zero		1
	.type		_ZN39_INTERNAL_b9ae9267_4_k_cu_eebef434_99974cuda3std3__45__cpo6cbeginE,@object
	.size		_ZN39_INTERNAL_b9ae9267_4_k_cu_eebef434_99974cuda3std3__45__cpo6cbeginE,(_ZN39_INTERNAL_b9ae9267_4_k_cu_eebef434_99974cuda3std3__48in_placeE - _ZN39_INTERNAL_b9ae9267_4_k_cu_eebef434_99974cuda3std3__45__cpo6cbeginE)
_ZN39_INTERNAL_b9ae9267_4_k_cu_eebef434_99974cuda3std3__45__cpo6cbeginE:
	.zero		1
	.type		_ZN39_INTERNAL_b9ae9267_4_k_cu_eebef434_99974cuda3std3__48in_placeE,@object
	.size		_ZN39_INTERNAL_b9ae9267_4_k_cu_eebef434_99974cuda3std3__48in_placeE,(_ZN39_INTERNAL_b9ae9267_4_k_cu_eebef434_99974cuda3std6ranges3__45__cpo9iter_moveE - _ZN39_INTERNAL_b9ae9267_4_k_cu_eebef434_99974cuda3std3__48in_placeE)
_ZN39_INTERNAL_b9ae9267_4_k_cu_eebef434_99974cuda3std3__48in_placeE:
	.zero		1
	.type		_ZN39_INTERNAL_b9ae9267_4_k_cu_eebef434_99974cuda3std6ranges3__45__cpo9iter_moveE,@object
	.size		_ZN39_INTERNAL_b9ae9267_4_k_cu_eebef434_99974cuda3std6ranges3__45__cpo9iter_moveE,(_ZN39_INTERNAL_b9ae9267_4_k_cu_eebef434_99974cuda3std3__45__cpo5beginE - _ZN39_INTERNAL_b9ae9267_4_k_cu_eebef434_99974cuda3std6ranges3__45__cpo9iter_moveE)
_ZN39_INTERNAL_b9ae9267_4_k_cu_eebef434_99974cuda3std6ranges3__45__cpo9iter_moveE:
	.zero		1
	.type		_ZN39_INTERNAL_b9ae9267_4_k_cu_eebef434_99974cuda3std3__45__cpo5beginE,@object
	.size		_ZN39_INTERNAL_b9ae9267_4_k_cu_eebef434_99974cuda3std3__45__cpo5beginE,(_ZN39_INTERNAL_b9ae9267_4_k_cu_eebef434_99974cuda3std3__441_GLOBAL__N__b9ae9267_4_k_cu_eebef434_99976ignoreE - _ZN39_INTERNAL_b9ae9267_4_k_cu_eebef434_99974cuda3std3__45__cpo5beginE)
_ZN39_INTERNAL_b9ae9267_4_k_cu_eebef434_99974cuda3std3__45__cpo5beginE:
	.zero		1
	.type		_ZN39_INTERNAL_b9ae9267_4_k_cu_eebef434_99974cuda3std3__441_GLOBAL__N__b9ae9267_4_k_cu_eebef434_99976ignoreE,@object
	.size		_ZN39_INTERNAL_b9ae9267_4_k_cu_eebef434_99974cuda3std3__441_GLOBAL__N__b9ae9267_4_k_cu_eebef434_99976ignoreE,(_ZN39_INTERNAL_b9ae9267_4_k_cu_eebef434_99974cute7productE - _ZN39_INTERNAL_b9ae9267_4_k_cu_eebef434_99974cuda3std3__441_GLOBAL__N__b9ae9267_4_k_cu_eebef434_99976ignoreE)
_ZN39_INTERNAL_b9ae9267_4_k_cu_eebef434_99974cuda3std3__441_GLOBAL__N__b9ae9267_4_k_cu_eebef434_99976ignoreE:
	.zero		1
	.type		_ZN39_INTERNAL_b9ae9267_4_k_cu_eebef434_99974cute7productE,@object
	.size		_ZN39_INTERNAL_b9ae9267_4_k_cu_eebef434_99974cute7productE,(_ZN39_INTERNAL_b9ae9267_4_k_cu_eebef434_99974cuda3std3__45__cpo3endE - _ZN39_INTERNAL_b9ae9267_4_k_cu_eebef434_99974cute7productE)
_ZN39_INTERNAL_b9ae9267_4_k_cu_eebef434_99974cute7productE:
	.zero		1
	.type		_ZN39_INTERNAL_b9ae9267_4_k_cu_eebef434_99974cuda3std3__45__cpo3endE,@object
	.size		_ZN39_INTERNAL_b9ae9267_4_k_cu_eebef434_99974cuda3std3__45__cpo3endE,(_ZN39_INTERNAL_b9ae9267_4_k_cu_eebef434_99974cuda3std3__419piecewise_constructE - _ZN39_INTERNAL_b9ae9267_4_k_cu_eebef434_99974cuda3std3__45__cpo3endE)
_ZN39_INTERNAL_b9ae9267_4_k_cu_eebef434_99974cuda3std3__45__cpo3endE:
	.zero		1
	.type		_ZN39_INTERNAL_b9ae9267_4_k_cu_eebef434_99974cuda3std3__419piecewise_constructE,@object
	.size		_ZN39_INTERNAL_b9ae9267_4_k_cu_eebef434_99974cuda3std3__419piecewise_constructE,(_ZN39_INTERNAL_b9ae9267_4_k_cu_eebef434_99974cuda3std3__45__cpo4cendE - _ZN39_INTERNAL_b9ae9267_4_k_cu_eebef434_99974cuda3std3__419piecewise_constructE)
_ZN39_INTERNAL_b9ae9267_4_k_cu_eebef434_99974cuda3std3__419piecewise_constructE:
	.zero		1
	.type		_ZN39_INTERNAL_b9ae9267_4_k_cu_eebef434_99974cuda3std3__45__cpo4cendE,@object
	.size		_ZN39_INTERNAL_b9ae9267_4_k_cu_eebef434_99974cuda3std3__45__cpo4cendE,(_ZN39_INTERNAL_b9ae9267_4_k_cu_eebef434_99974cuda3std6ranges3__45__cpo4swapE - _ZN39_INTERNAL_b9ae9267_4_k_cu_eebef434_99974cuda3std3__45__cpo4cendE)
_ZN39_INTERNAL_b9ae9267_4_k_cu_eebef434_99974cuda3std3__45__cpo4cendE:
	.zero		1
	.type		_ZN39_INTERNAL_b9ae9267_4_k_cu_eebef434_99974cuda3std6ranges3__45__cpo4swapE,@object
	.size		_ZN39_INTERNAL_b9ae9267_4_k_cu_eebef434_99974cuda3std6ranges3__45__cpo4swapE,(.L_10 - _ZN39_INTERNAL_b9ae9267_4_k_cu_eebef434_99974cuda3std6ranges3__45__cpo4swapE)
_ZN39_INTERNAL_b9ae9267_4_k_cu_eebef434_99974cuda3std6ranges3__45__cpo4swapE:
	.zero		1
.L_10:


//--------------------- .nv.constant0._ZN7cutlass13device_kernelINS_4gemm6kernel13GemmUniversalIN4cute5tupleIJiiiiEEENS1_10collective13CollectiveMmaINS1_35MainloopSm100TmaUmmaWarpSpecializedILi27ELi2ELi4ENS5_IJNS4_1CILi2EEESB_NSA_ILi1EEEEEEEENS5_IJNSA_ILi64EEESF_SF_EEEaNS5_IJlSC_lEEEaSH_NS4_8TiledMMAINS4_8MMA_AtomIJNS4_15SM100_MMA_S8_SSIaaiLi64ELi64ELNS4_4UMMA5MajorE0ELSM_0ELNSL_8SaturateE0EEEEEENS4_6LayoutINS5_IJSC_SC_SC_EEENS5_IJNSA_ILi0EEESS_SS_EEEEENS5_IJNS4_10UnderscoreESV_SV_EEEEENS4_23SM90_TMA_LOAD_MULTICASTENS4_14ComposedLayoutINS4_7SwizzleILi2ELi4ELi3EEENS4_18smem_ptr_flag_bitsILi8EEENSQ_INS5_IJNSA_ILi8EEESF_EEENS5_IJSF_SC_EEEEEEEvNS4_8identityESY_S18_vS19_EENS_8epilogue10collective18CollectiveEpilogueINS1B_23Sm100TmaWarpSpecializedILi1ELi1ELi32ELb0ELb0EEEJSG_NS5_IJNSQ_ISF_SC_EES1G_EEEaSH_aSH_NS1B_6fusion15FusionCallbacksIS1F_NS1I_17LinearCombinationIaiaiLNS_15FloatRoundStyleE2EEESG_S1H_JEEENS4_5SM1004TMEM4LOAD26SM100_TMEM_LOAD_16dp32b32xENS4_13SM90_TMA_LOADES18_NS4_39AutoVectorizingCopyWithAssumedAlignmentILi128EEENS4_14SM90_TMA_STOREES18_S1U_S1U_EEEvvEEEEvNT_6ParamsE --------------------------
	.section	.nv.constant0._ZN7cutlass13device_kernelINS_4gemm6kernel13GemmUniversalIN4cute5tupleIJiiiiEEENS1_10collective13CollectiveMmaINS1_35MainloopSm100TmaUmmaWarpSpecializedILi27ELi2ELi4ENS5_IJNS4_1CILi2EEESB_NSA_ILi1EEEEEEEENS5_IJNSA_ILi64EEESF_SF_EEEaNS5_IJlSC_lEEEaSH_NS4_8TiledMMAINS4_8MMA_AtomIJNS4_15SM100_MMA_S8_SSIaaiLi64ELi64ELNS4_4UMMA5MajorE0ELSM_0ELNSL_8SaturateE0EEEEEENS4_6LayoutINS5_IJSC_SC_SC_EEENS5_IJNSA_ILi0EEESS_SS_EEEEENS5_IJNS4_10UnderscoreESV_SV_EEEEENS4_23SM90_TMA_LOAD_MULTICASTENS4_14ComposedLayoutINS4_7SwizzleILi2ELi4ELi3EEENS4_18smem_ptr_flag_bitsILi8EEENSQ_INS5_IJNSA_ILi8EEESF_EEENS5_IJSF_SC_EEEEEEEvNS4_8identityESY_S18_vS19_EENS_8epilogue10collective18CollectiveEpilogueINS1B_23Sm100TmaWarpSpecializedILi1ELi1ELi32ELb0ELb0EEEJSG_NS5_IJNSQ_ISF_SC_EES1G_EEEaSH_aSH_NS1B_6fusion15FusionCallbacksIS1F_NS1I_17LinearCombinationIaiaiLNS_15FloatRoundStyleE2EEESG_S1H_JEEENS4_5SM1004TMEM4LOAD26SM100_TMEM_LOAD_16dp32b32xENS4_13SM90_TMA_LOADES18_NS4_39AutoVectorizingCopyWithAssumedAlignmentILi128EEENS4_14SM90_TMA_STOREES18_S1U_S1U_EEEvvEEEEvNT_6ParamsE,"a",@progbits
	.sectionflags	@""
	.align	4
.nv.constant0._ZN7cutlass13device_kernelINS_4gemm6kernel13GemmUniversalIN4cute5tupleIJiiiiEEENS1_10collective13CollectiveMmaINS1_35MainloopSm100TmaUmmaWarpSpecializedILi27ELi2ELi4ENS5_IJNS4_1CILi2EEESB_NSA_ILi1EEEEEEEENS5_IJNSA_ILi64EEESF_SF_EEEaNS5_IJlSC_lEEEaSH_NS4_8TiledMMAINS4_8MMA_AtomIJNS4_15SM100_MMA_S8_SSIaaiLi64ELi64ELNS4_4UMMA5MajorE0ELSM_0ELNSL_8SaturateE0EEEEEENS4_6LayoutINS5_IJSC_SC_SC_EEENS5_IJNSA_ILi0EEESS_SS_EEEEENS5_IJNS4_10UnderscoreESV_SV_EEEEENS4_23SM90_TMA_LOAD_MULTICASTENS4_14ComposedLayoutINS4_7SwizzleILi2ELi4ELi3EEENS4_18smem_ptr_flag_bitsILi8EEENSQ_INS5_IJNSA_ILi8EEESF_EEENS5_IJSF_SC_EEEEEEEvNS4_8identityESY_S18_vS19_EENS_8epilogue10collective18CollectiveEpilogueINS1B_23Sm100TmaWarpSpecializedILi1ELi1ELi32ELb0ELb0EEEJSG_NS5_IJNSQ_ISF_SC_EES1G_EEEaSH_aSH_NS1B_6fusion15FusionCallbacksIS1F_NS1I_17LinearCombinationIaiaiLNS_15FloatRoundStyleE2EEESG_S1H_JEEENS4_5SM1004TMEM4LOAD26SM100_TMEM_LOAD_16dp32b32xENS4_13SM90_TMA_LOADES18_NS4_39AutoVectorizingCopyWithAssumedAlignmentILi128EEENS4_14SM90_TMA_STOREES18_S1U_S1U_EEEvvEEEEvNT_6ParamsE:
	.zero		2944


//--------------------- SYMBOLS --------------------------

	.type		.nv.reservedSmem.offset0,@object
	.size		.nv.reservedSmem.offset0,0x4
	.type		.nv.reservedSmem.cap,@object
	.size		.nv.reservedSmem.cap,0x4
	.type		__assertfail,@function
